	.target	sm_100a

	.elftype	@"ET_EXEC"


//--------------------- .note.nv.tkinfo           --------------------------
	.section	.note.nv.tkinfo,"",@"SHT_NOTE"
	.sectionflags	@"SHF_NOTE_NV_TKINFO"
	.tkinfo
        /*0018*/ 	.word	0x00000002
        /*0030*/ 	.string	""
        /*0030*/ 	.string	"ptxas"
        /*0030*/ 	.string	"Cuda compilation tools, release 13.0, V13.0.88"
        /*0030*/ 	.string	"Build cuda_13.0.r13.0/compiler.36424714_0"
        /*0030*/ 	.string	"-arch sm_100a -m 64 "



//--------------------- .note.nv.cuinfo           --------------------------
	.section	.note.nv.cuinfo,"",@"SHT_NOTE"
	.sectionflags	@"SHF_NOTE_NV_CUINFO"
        /*0018*/ 	.short	0x0002
        /*001a*/ 	.short	0x0064
        /*001c*/ 	.short	0x0082
	.zero		2


//--------------------- .nv.info                  --------------------------
	.section	.nv.info,"",@"SHT_CUDA_INFO"
	.align	4


	//----- nvinfo : EIATTR_REGCOUNT
	.align		4
        /*0000*/ 	.byte	0x04, 0x2f
        /*0002*/ 	.short	(.L_19 - .L_18)
	.align		4
.L_18:
        /*0004*/ 	.word	index@(_ZN7cutlass13device_kernelINS_4gemm6kernel13GemmUniversalIN4cute5tupleIJiiiiEEENS1_10collective13CollectiveMmaINS1_35MainloopSm100TmaUmmaWarpSpecializedILi34ELi2ELi4ENS5_IJNS4_1CILi1EEESB_SB_EEEEENS5_IJNSA_ILi128EEENSA_ILi64EEENSA_ILi32EEEEEEaNS5_IJlSB_lEEEaSI_NS4_8TiledMMAINS4_8MMA_AtomIJNS4_15SM100_MMA_S8_SSIaaiLi128ELi64ELNS4_4UMMA5MajorE0ELSN_0ELNSM_8SaturateE0EEEEEENS4_6LayoutISC_NS5_IJNSA_ILi0EEESS_SS_EEEEENS5_IJNS4_10UnderscoreESV_SV_EEEEENS4_13SM90_TMA_LOADENS4_14ComposedLayoutINS4_7SwizzleILi1ELi4ELi3EEENS4_18smem_ptr_flag_bitsILi8EEENSR_INS5_IJNSA_ILi8EEESG_EEENS5_IJSG_SB_EEEEEEEvNS4_8identityESY_S18_vS19_EENS_8epilogue10collective18CollectiveEpilogueINS1B_23Sm100TmaWarpSpecializedILi1ELi1ELi64ELb0ELb0EEEJSH_NS5_IJNSR_ISE_SB_EENSR_ISF_SB_EEEEEaSI_aSI_NS1B_6fusion15FusionCallbacksIS1F_NS1J_17LinearCombinationIaiaiLNS_15FloatRoundStyleE2EEESH_S1I_JEEENS4_5SM1004TMEM4LOAD26SM100_TMEM_LOAD_32dp32b64xESY_NSZ_INS10_ILi2ELi4ELi3EEES13_NSR_INS5_IJS14_SF_EEENS5_IJSF_SB_EEEEEEENS4_39AutoVectorizingCopyWithAssumedAlignmentILi128EEENS4_14SM90_TMA_STOREES1X_S1Z_S1Z_EEEvvEEEEvNT_6ParamsE)
        /*0008*/ 	.word	0x000000c6


	//----- nvinfo : EIATTR_FRAME_SIZE
	.align		4
.L_19:
        /*000c*/ 	.byte	0x04, 0x11
        /*000e*/ 	.short	(.L_21 - .L_20)
	.align		4
.L_20:
        /*0010*/ 	.word	index@($__internal_2_$__cuda_sm10x_tcgen05_guardrail_trap_unallocated_columns_being_dealloced)
        /*0014*/ 	.word	0x00000000


	//----- nvinfo : EIATTR_FRAME_SIZE
	.align		4
.L_21:
        /*0018*/ 	.byte	0x04, 0x11
        /*001a*/ 	.short	(.L_23 - .L_22)
	.align		4
.L_22:
        /*001c*/ 	.word	index@($__internal_1_$__cuda_sm10x_tcgen05_guardrail_trap_phase_invalid_during_alloc)
        /*0020*/ 	.word	0x00000000


	//----- nvinfo : EIATTR_FRAME_SIZE
	.align		4
.L_23:
        /*0024*/ 	.byte	0x04, 0x11
        /*0026*/ 	.short	(.L_25 - .L_24)
	.align		4
.L_24:
        /*0028*/ 	.word	index@($__internal_0_$__cuda_sm10x_tcgen05_guardrail_trap_col_being_dealloced_not_returned_by_alloc)
        /*002c*/ 	.word	0x00000000


	//----- nvinfo : EIATTR_FRAME_SIZE
	.align		4
.L_25:
        /*0030*/ 	.byte	0x04, 0x11
        /*0032*/ 	.short	(.L_27 - .L_26)
	.align		4
.L_26:
        /*0034*/ 	.word	index@(_ZN7cutlass13device_kernelINS_4gemm6kernel13GemmUniversalIN4cute5tupleIJiiiiEEENS1_10collective13CollectiveMmaINS1_35MainloopSm100TmaUmmaWarpSpecializedILi34ELi2ELi4ENS5_IJNS4_1CILi1EEESB_SB_EEEEENS5_IJNSA_ILi128EEENSA_ILi64EEENSA_ILi32EEEEEEaNS5_IJlSB_lEEEaSI_NS4_8TiledMMAINS4_8MMA_AtomIJNS4_15SM100_MMA_S8_SSIaaiLi128ELi64ELNS4_4UMMA5MajorE0ELSN_0ELNSM_8SaturateE0EEEEEENS4_6LayoutISC_NS5_IJNSA_ILi0EEESS_SS_EEEEENS5_IJNS4_10UnderscoreESV_SV_EEEEENS4_13SM90_TMA_LOADENS4_14ComposedLayoutINS4_7SwizzleILi1ELi4ELi3EEENS4_18smem_ptr_flag_bitsILi8EEENSR_INS5_IJNSA_ILi8EEESG_EEENS5_IJSG_SB_EEEEEEEvNS4_8identityESY_S18_vS19_EENS_8epilogue10collective18CollectiveEpilogueINS1B_23Sm100TmaWarpSpecializedILi1ELi1ELi64ELb0ELb0EEEJSH_NS5_IJNSR_ISE_SB_EENSR_ISF_SB_EEEEEaSI_aSI_NS1B_6fusion15FusionCallbacksIS1F_NS1J_17LinearCombinationIaiaiLNS_15FloatRoundStyleE2EEESH_S1I_JEEENS4_5SM1004TMEM4LOAD26SM100_TMEM_LOAD_32dp32b64xESY_NSZ_INS10_ILi2ELi4ELi3EEES13_NSR_INS5_IJS14_SF_EEENS5_IJSF_SB_EEEEEEENS4_39AutoVectorizingCopyWithAssumedAlignmentILi128EEENS4_14SM90_TMA_STOREES1X_S1Z_S1Z_EEEvvEEEEvNT_6ParamsE)
        /*0038*/ 	.word	0x00000000


	//----- nvinfo : EIATTR_MIN_STACK_SIZE
	.align		4
.L_27:
        /*003c*/ 	.byte	0x04, 0x12
        /*003e*/ 	.short	(.L_29 - .L_28)
	.align		4
.L_28:
        /*0040*/ 	.word	index@(_ZN7cutlass13device_kernelINS_4gemm6kernel13GemmUniversalIN4cute5tupleIJiiiiEEENS1_10collective13CollectiveMmaINS1_35MainloopSm100TmaUmmaWarpSpecializedILi34ELi2ELi4ENS5_IJNS4_1CILi1EEESB_SB_EEEEENS5_IJNSA_ILi128EEENSA_ILi64EEENSA_ILi32EEEEEEaNS5_IJlSB_lEEEaSI_NS4_8TiledMMAINS4_8MMA_AtomIJNS4_15SM100_MMA_S8_SSIaaiLi128ELi64ELNS4_4UMMA5MajorE0ELSN_0ELNSM_8SaturateE0EEEEEENS4_6LayoutISC_NS5_IJNSA_ILi0EEESS_SS_EEEEENS5_IJNS4_10UnderscoreESV_SV_EEEEENS4_13SM90_TMA_LOADENS4_14ComposedLayoutINS4_7SwizzleILi1ELi4ELi3EEENS4_18smem_ptr_flag_bitsILi8EEENSR_INS5_IJNSA_ILi8EEESG_EEENS5_IJSG_SB_EEEEEEEvNS4_8identityESY_S18_vS19_EENS_8epilogue10collective18CollectiveEpilogueINS1B_23Sm100TmaWarpSpecializedILi1ELi1ELi64ELb0ELb0EEEJSH_NS5_IJNSR_ISE_SB_EENSR_ISF_SB_EEEEEaSI_aSI_NS1B_6fusion15FusionCallbacksIS1F_NS1J_17LinearCombinationIaiaiLNS_15FloatRoundStyleE2EEESH_S1I_JEEENS4_5SM1004TMEM4LOAD26SM100_TMEM_LOAD_32dp32b64xESY_NSZ_INS10_ILi2ELi4ELi3EEES13_NSR_INS5_IJS14_SF_EEENS5_IJSF_SB_EEEEEEENS4_39AutoVectorizingCopyWithAssumedAlignmentILi128EEENS4_14SM90_TMA_STOREES1X_S1Z_S1Z_EEEvvEEEEvNT_6ParamsE)
        /*0044*/ 	.word	0x00000000
.L_29:


//--------------------- .nv.compat                --------------------------
	.section	.nv.compat,"",@"SHT_CUDA_COMPAT_INFO"
	.align	4
        /*0000*/ 	.byte	0x02, 0x09, 0x01, 0x00, 0x02, 0x02, 0x03, 0x00, 0x02, 0x05, 0x06, 0x00, 0x03, 0x07, 0x01, 0x01
        /*0010*/ 	.byte	0x02, 0x03, 0x01, 0x00, 0x02, 0x06, 0x01, 0x00, 0x04, 0x0b, 0x08, 0x00, 0x01, 0x00, 0x00, 0x00
        /*0020*/ 	.byte	0x00, 0x00, 0x00, 0x00


//--------------------- .nv.info._ZN7cutlass13device_kernelINS_4gemm6kernel13GemmUniversalIN4cute5tupleIJiiiiEEENS1_10collective13CollectiveMmaINS1_35MainloopSm100TmaUmmaWarpSpecializedILi34ELi2ELi4ENS5_IJNS4_1CILi1EEESB_SB_EEEEENS5_IJNSA_ILi128EEENSA_ILi64EEENSA_ILi32EEEEEEaNS5_IJlSB_lEEEaSI_NS4_8TiledMMAINS4_8MMA_AtomIJNS4_15SM100_MMA_S8_SSIaaiLi128ELi64ELNS4_4UMMA5MajorE0ELSN_0ELNSM_8SaturateE0EEEEEENS4_6LayoutISC_NS5_IJNSA_ILi0EEESS_SS_EEEEENS5_IJNS4_10UnderscoreESV_SV_EEEEENS4_13SM90_TMA_LOADENS4_14ComposedLayoutINS4_7SwizzleILi1ELi4ELi3EEENS4_18smem_ptr_flag_bitsILi8EEENSR_INS5_IJNSA_ILi8EEESG_EEENS5_IJSG_SB_EEEEEEEvNS4_8identityESY_S18_vS19_EENS_8epilogue10collective18CollectiveEpilogueINS1B_23Sm100TmaWarpSpecializedILi1ELi1ELi64ELb0ELb0EEEJSH_NS5_IJNSR_ISE_SB_EENSR_ISF_SB_EEEEEaSI_aSI_NS1B_6fusion15FusionCallbacksIS1F_NS1J_17LinearCombinationIaiaiLNS_15FloatRoundStyleE2EEESH_S1I_JEEENS4_5SM1004TMEM4LOAD26SM100_TMEM_LOAD_32dp32b64xESY_NSZ_INS10_ILi2ELi4ELi3EEES13_NSR_INS5_IJS14_SF_EEENS5_IJSF_SB_EEEEEEENS4_39AutoVectorizingCopyWithAssumedAlignmentILi128EEENS4_14SM90_TMA_STOREES1X_S1Z_S1Z_EEEvvEEEEvNT_6ParamsE --------------------------
	.section	.nv.info._ZN7cutlass13device_kernelINS_4gemm6kernel13GemmUniversalIN4cute5tupleIJiiiiEEENS1_10collective13CollectiveMmaINS1_35MainloopSm100TmaUmmaWarpSpecializedILi34ELi2ELi4ENS5_IJNS4_1CILi1EEESB_SB_EEEEENS5_IJNSA_ILi128EEENSA_ILi64EEENSA_ILi32EEEEEEaNS5_IJlSB_lEEEaSI_NS4_8TiledMMAINS4_8MMA_AtomIJNS4_15SM100_MMA_S8_SSIaaiLi128ELi64ELNS4_4UMMA5MajorE0ELSN_0ELNSM_8SaturateE0EEEEEENS4_6LayoutISC_NS5_IJNSA_ILi0EEESS_SS_EEEEENS5_IJNS4_10UnderscoreESV_SV_EEEEENS4_13SM90_TMA_LOADENS4_14ComposedLayoutINS4_7SwizzleILi1ELi4ELi3EEENS4_18smem_ptr_flag_bitsILi8EEENSR_INS5_IJNSA_ILi8EEESG_EEENS5_IJSG_SB_EEEEEEEvNS4_8identityESY_S18_vS19_EENS_8epilogue10collective18CollectiveEpilogueINS1B_23Sm100TmaWarpSpecializedILi1ELi1ELi64ELb0ELb0EEEJSH_NS5_IJNSR_ISE_SB_EENSR_ISF_SB_EEEEEaSI_aSI_NS1B_6fusion15FusionCallbacksIS1F_NS1J_17LinearCombinationIaiaiLNS_15FloatRoundStyleE2EEESH_S1I_JEEENS4_5SM1004TMEM4LOAD26SM100_TMEM_LOAD_32dp32b64xESY_NSZ_INS10_ILi2ELi4ELi3EEES13_NSR_INS5_IJS14_SF_EEENS5_IJSF_SB_EEEEEEENS4_39AutoVectorizingCopyWithAssumedAlignmentILi128EEENS4_14SM90_TMA_STOREES1X_S1Z_S1Z_EEEvvEEEEvNT_6ParamsE,"",@"SHT_CUDA_INFO"
	.sectionflags	@""
	.align	4


	//----- nvinfo : EIATTR_CUDA_API_VERSION
	.align		4
        /*0000*/ 	.byte	0x04, 0x37
        /*0002*/ 	.short	(.L_31 - .L_30)
.L_30:
        /*0004*/ 	.word	0x00000082


	//----- nvinfo : EIATTR_KPARAM_INFO
	.align		4
.L_31:
        /*0008*/ 	.byte	0x04, 0x17
        /*000a*/ 	.short	(.L_33 - .L_32)
.L_32:
        /*000c*/ 	.word	0x00000000
        /*0010*/ 	.short	0x0000
        /*0012*/ 	.short	0x0000
        /*0014*/ 	.byte	0x00, 0xf0, 0x01, 0x20


	//----- nvinfo : EIATTR_AT_ENTRY_FRAGMENTS
	.align		4
.L_33:
        /*0018*/ 	.byte	0x04, 0x4f
        /*001a*/ 	.short	(.L_35 - .L_34)


	//   ....[0]....
.L_34:
        /*001c*/ 	.word	0x00000006


	//----- nvinfo : EIATTR_RESERVED_SMEM_USED
	.align		4
.L_35:
        /*0020*/ 	.byte	0x01, 0x41
	.zero		2


	//----- nvinfo : EIATTR_SPARSE_MMA_MASK
	.align		4
        /*0024*/ 	.byte	0x03, 0x50
        /*0026*/ 	.short	0x0000


	//----- nvinfo : EIATTR_TCGEN05_1CTA_USED
	.align		4
        /*0028*/ 	.byte	0x01, 0x51
	.zero		2


	//----- nvinfo : EIATTR_MAXREG_COUNT
	.align		4
        /*002c*/ 	.byte	0x03, 0x1b
        /*002e*/ 	.short	0x00ff


	//----- nvinfo : EIATTR_NUM_BARRIERS
	.align		4
        /*0030*/ 	.byte	0x02, 0x4c
        /*0032*/ 	.byte	0x07
	.zero		1


	//----- nvinfo : EIATTR_EXTERNS
	.align		4
        /*0034*/ 	.byte	0x04, 0x0f
        /*0036*/ 	.short	(.L_37 - .L_36)


	//   ....[0]....
	.align		4
.L_36:
        /*0038*/ 	.word	index@(__assertfail)


	//----- nvinfo : EIATTR_MERCURY_ISA_VERSION
	.align		4
.L_37:
        /*003c*/ 	.byte	0x03, 0x5f
        /*003e*/ 	.short	0x0101


	//----- nvinfo : EIATTR_INT_WARP_WIDE_INSTR_OFFSETS
	.align		4
        /*0040*/ 	.byte	0x04, 0x31
        /*0042*/ 	.short	(.L_39 - .L_38)


	//   ....[0]....
.L_38:
        /*0044*/ 	.word	0x00002180


	//   ....[1]....
        /*0048*/ 	.word	0x00004b60


	//   ....[2]....
        /*004c*/ 	.word	0x00004b80


	//   ....[3]....
        /*0050*/ 	.word	0x00004bb0


	//   ....[4]....
        /*0054*/ 	.word	0x000055c0


	//   ....[5]....
        /*0058*/ 	.word	0x000056b0


	//----- nvinfo : EIATTR_COOP_GROUP_MASK_REGIDS
	.align		4
.L_39:
        /*005c*/ 	.byte	0x04, 0x29
        /*005e*/ 	.short	(.L_41 - .L_40)


	//   ....[0]....
.L_40:
        /*0060*/ 	.word	0xffffffff


	//   ....[1]....
        /*0064*/ 	.word	0xffffffff


	//   ....[2]....
        /*0068*/ 	.word	0xffffffff


	//   ....[3]....
        /*006c*/ 	.word	0xffffffff


	//   ....[4]....
        /*0070*/ 	.word	0xffffffff


	//   ....[5]....
        /*0074*/ 	.word	0xffffffff


	//   ....[6]....
        /*0078*/ 	.word	0xffffffff


	//   ....[7]....
        /*007c*/ 	.word	0xffffffff


	//   ....[8]....
        /*0080*/ 	.word	0xffffffff


	//   ....[9]....
        /*0084*/ 	.word	0xffffffff


	//   ....[10]....
        /*0088*/ 	.word	0xffffffff


	//   ....[11]....
        /*008c*/ 	.word	0xffffffff


	//   ....[12]....
        /*0090*/ 	.word	0xffffffff


	//----- nvinfo : EIATTR_COOP_GROUP_INSTR_OFFSETS
	.align		4
.L_41:
        /*0094*/ 	.byte	0x04, 0x28
        /*0096*/ 	.short	(.L_43 - .L_42)


	//   ....[0]....
.L_42:
        /*0098*/ 	.word	0x00000090


	//   ....[1]....
        /*009c*/ 	.word	0x000004d0


	//   ....[2]....
        /*00a0*/ 	.word	0x00000a30


	//   ....[3]....
        /*00a4*/ 	.word	0x00000b70


	//   ....[4]....
        /*00a8*/ 	.word	0x00000c70


	//   ....[5]....
        /*00ac*/ 	.word	0x00000de0


	//   ....[6]....
        /*00b0*/ 	.word	0x00000f80


	//   ....[7]....
        /*00b4*/ 	.word	0x00002060


	//   ....[8]....
        /*00b8*/ 	.word	0x00003f20


	//   ....[9]....
        /*00bc*/ 	.word	0x00004130


	//   ....[10]....
        /*00c0*/ 	.word	0x00004160


	//   ....[11]....
        /*00c4*/ 	.word	0x00004a40


	//   ....[12]....
        /*00c8*/ 	.word	0x00004c70


	//----- nvinfo : EIATTR_VRC_CTA_INIT_COUNT
	.align		4
.L_43:
        /*00cc*/ 	.byte	0x02, 0x4a
        /*00ce*/ 	.byte	0x80
	.zero		1


	//----- nvinfo : EIATTR_SYSCALL_OFFSETS
	.align		4
        /*00d0*/ 	.byte	0x04, 0x46
        /*00d2*/ 	.short	(.L_45 - .L_44)


	//   ....[0]....
.L_44:
        /*00d4*/ 	.word	0x000060e0


	//   ....[1]....
        /*00d8*/ 	.word	0x00006220


	//   ....[2]....
        /*00dc*/ 	.word	0x000069c0


	//----- nvinfo : EIATTR_MBARRIER_INSTR_OFFSETS
	.align		4
.L_45:
        /*00e0*/ 	.byte	0x04, 0x39
        /*00e2*/ 	.short	(.L_47 - .L_46)


	//   ....[0]....
.L_46:
        /*00e4*/ 	.word	0x000005d0
        /*00e8*/ 	.word	0x000000ff
        /*00ec*/ 	.word	0x00000000
        /*00f0*/ 	.short	0x0100
        /*00f2*/ 	.byte	0x05
	.zero		1


	//   ....[1]....
        /*00f4*/ 	.word	0x000005e0
        /*00f8*/ 	.word	0x000000ff
        /*00fc*/ 	.word	0x00000110
        /*0100*/ 	.short	0x0100
        /*0102*/ 	.byte	0x05
	.zero		1


	//   ....[2]....
        /*0104*/ 	.word	0x000005f0
        /*0108*/ 	.word	0x000000ff
        /*010c*/ 	.word	0x00000008
        /*0110*/ 	.short	0x0100
        /*0112*/ 	.byte	0x05
	.zero		1


	//   ....[3]....
        /*0114*/ 	.word	0x00000600
        /*0118*/ 	.word	0x000000ff
        /*011c*/ 	.word	0x00000118
        /*0120*/ 	.short	0x0100
        /*0122*/ 	.byte	0x05
	.zero		1


	//   ....[4]....
        /*0124*/ 	.word	0x00000610
        /*0128*/ 	.word	0x000000ff
        /*012c*/ 	.word	0x00000010
        /*0130*/ 	.short	0x0100
        /*0132*/ 	.byte	0x05
	.zero		1


	//   ....[5]....
        /*0134*/ 	.word	0x00000620
        /*0138*/ 	.word	0x000000ff
        /*013c*/ 	.word	0x00000120
        /*0140*/ 	.short	0x0100
        /*0142*/ 	.byte	0x05
	.zero		1


	//   ....[6]....
        /*0144*/ 	.word	0x00000630
        /*0148*/ 	.word	0x000000ff
        /*014c*/ 	.word	0x00000018
        /*0150*/ 	.short	0x0100
        /*0152*/ 	.byte	0x05
	.zero		1


	//   ....[7]....
        /*0154*/ 	.word	0x00000640
        /*0158*/ 	.word	0x000000ff
        /*015c*/ 	.word	0x00000128
        /*0160*/ 	.short	0x0100
        /*0162*/ 	.byte	0x05
	.zero		1


	//   ....[8]....
        /*0164*/ 	.word	0x00000650
        /*0168*/ 	.word	0x000000ff
        /*016c*/ 	.word	0x00000020
        /*0170*/ 	.short	0x0100
        /*0172*/ 	.byte	0x05
	.zero		1


	//   ....[9]....
        /*0174*/ 	.word	0x00000660
        /*0178*/ 	.word	0x000000ff
        /*017c*/ 	.word	0x00000130
        /*0180*/ 	.short	0x0100
        /*0182*/ 	.byte	0x05
	.zero		1


	//   ....[10]....
        /*0184*/ 	.word	0x00000670
        /*0188*/ 	.word	0x000000ff
        /*018c*/ 	.word	0x00000028
        /*0190*/ 	.short	0x0100
        /*0192*/ 	.byte	0x05
	.zero		1


	//   ....[11]....
        /*0194*/ 	.word	0x00000680
        /*0198*/ 	.word	0x000000ff
        /*019c*/ 	.word	0x00000138
        /*01a0*/ 	.short	0x0100
        /*01a2*/ 	.byte	0x05
	.zero		1


	//   ....[12]....
        /*01a4*/ 	.word	0x00000690
        /*01a8*/ 	.word	0x000000ff
        /*01ac*/ 	.word	0x00000030
        /*01b0*/ 	.short	0x0100
        /*01b2*/ 	.byte	0x05
	.zero		1


	//   ....[13]....
        /*01b4*/ 	.word	0x000006a0
        /*01b8*/ 	.word	0x000000ff
        /*01bc*/ 	.word	0x00000140
        /*01c0*/ 	.short	0x0100
        /*01c2*/ 	.byte	0x05
	.zero		1


	//   ....[14]....
        /*01c4*/ 	.word	0x000006b0
        /*01c8*/ 	.word	0x000000ff
        /*01cc*/ 	.word	0x00000038
        /*01d0*/ 	.short	0x0100
        /*01d2*/ 	.byte	0x05
	.zero		1


	//   ....[15]....
        /*01d4*/ 	.word	0x000006c0
        /*01d8*/ 	.word	0x000000ff
        /*01dc*/ 	.word	0x00000148
        /*01e0*/ 	.short	0x0100
        /*01e2*/ 	.byte	0x05
	.zero		1


	//   ....[16]....
        /*01e4*/ 	.word	0x000006d0
        /*01e8*/ 	.word	0x000000ff
        /*01ec*/ 	.word	0x00000040
        /*01f0*/ 	.short	0x0100
        /*01f2*/ 	.byte	0x05
	.zero		1


	//   ....[17]....
        /*01f4*/ 	.word	0x000006e0
        /*01f8*/ 	.word	0x000000ff
        /*01fc*/ 	.word	0x00000150
        /*0200*/ 	.short	0x0100
        /*0202*/ 	.byte	0x05
	.zero		1


	//   ....[18]....
        /*0204*/ 	.word	0x000006f0
        /*0208*/ 	.word	0x000000ff
        /*020c*/ 	.word	0x00000048
        /*0210*/ 	.short	0x0100
        /*0212*/ 	.byte	0x05
	.zero		1


	//   ....[19]....
        /*0214*/ 	.word	0x00000700
        /*0218*/ 	.word	0x000000ff
        /*021c*/ 	.word	0x00000158
        /*0220*/ 	.short	0x0100
        /*0222*/ 	.byte	0x05
	.zero		1


	//   ....[20]....
        /*0224*/ 	.word	0x00000710
        /*0228*/ 	.word	0x000000ff
        /*022c*/ 	.word	0x00000050
        /*0230*/ 	.short	0x0100
        /*0232*/ 	.byte	0x05
	.zero		1


	//   ....[21]....
        /*0234*/ 	.word	0x00000720
        /*0238*/ 	.word	0x000000ff
        /*023c*/ 	.word	0x00000160
        /*0240*/ 	.short	0x0100
        /*0242*/ 	.byte	0x05
	.zero		1


	//   ....[22]....
        /*0244*/ 	.word	0x00000730
        /*0248*/ 	.word	0x000000ff
        /*024c*/ 	.word	0x00000058
        /*0250*/ 	.short	0x0100
        /*0252*/ 	.byte	0x05
	.zero		1


	//   ....[23]....
        /*0254*/ 	.word	0x00000740
        /*0258*/ 	.word	0x000000ff
        /*025c*/ 	.word	0x00000168
        /*0260*/ 	.short	0x0100
        /*0262*/ 	.byte	0x05
	.zero		1


	//   ....[24]....
        /*0264*/ 	.word	0x00000750
        /*0268*/ 	.word	0x000000ff
        /*026c*/ 	.word	0x00000060
        /*0270*/ 	.short	0x0100
        /*0272*/ 	.byte	0x05
	.zero		1


	//   ....[25]....
        /*0274*/ 	.word	0x00000760
        /*0278*/ 	.word	0x000000ff
        /*027c*/ 	.word	0x00000170
        /*0280*/ 	.short	0x0100
        /*0282*/ 	.byte	0x05
	.zero		1


	//   ....[26]....
        /*0284*/ 	.word	0x00000770
        /*0288*/ 	.word	0x000000ff
        /*028c*/ 	.word	0x00000068
        /*0290*/ 	.short	0x0100
        /*0292*/ 	.byte	0x05
	.zero		1


	//   ....[27]....
        /*0294*/ 	.word	0x00000780
        /*0298*/ 	.word	0x000000ff
        /*029c*/ 	.word	0x00000178
        /*02a0*/ 	.short	0x0100
        /*02a2*/ 	.byte	0x05
	.zero		1


	//   ....[28]....
        /*02a4*/ 	.word	0x00000790
        /*02a8*/ 	.word	0x000000ff
        /*02ac*/ 	.word	0x00000070
        /*02b0*/ 	.short	0x0100
        /*02b2*/ 	.byte	0x05
	.zero		1


	//   ....[29]....
        /*02b4*/ 	.word	0x000007a0
        /*02b8*/ 	.word	0x000000ff
        /*02bc*/ 	.word	0x00000180
        /*02c0*/ 	.short	0x0100
        /*02c2*/ 	.byte	0x05
	.zero		1


	//   ....[30]....
        /*02c4*/ 	.word	0x000007b0
        /*02c8*/ 	.word	0x000000ff
        /*02cc*/ 	.word	0x00000078
        /*02d0*/ 	.short	0x0100
        /*02d2*/ 	.byte	0x05
	.zero		1


	//   ....[31]....
        /*02d4*/ 	.word	0x000007c0
        /*02d8*/ 	.word	0x000000ff
        /*02dc*/ 	.word	0x00000188
        /*02e0*/ 	.short	0x0100
        /*02e2*/ 	.byte	0x05
	.zero		1


	//   ....[32]....
        /*02e4*/ 	.word	0x000007d0
        /*02e8*/ 	.word	0x000000ff
        /*02ec*/ 	.word	0x00000080
        /*02f0*/ 	.short	0x0100
        /*02f2*/ 	.byte	0x05
	.zero		1


	//   ....[33]....
        /*02f4*/ 	.word	0x000007e0
        /*02f8*/ 	.word	0x000000ff
        /*02fc*/ 	.word	0x00000190
        /*0300*/ 	.short	0x0100
        /*0302*/ 	.byte	0x05
	.zero		1


	//   ....[34]....
        /*0304*/ 	.word	0x000007f0
        /*0308*/ 	.word	0x000000ff
        /*030c*/ 	.word	0x00000088
        /*0310*/ 	.short	0x0100
        /*0312*/ 	.byte	0x05
	.zero		1


	//   ....[35]....
        /*0314*/ 	.word	0x00000800
        /*0318*/ 	.word	0x000000ff
        /*031c*/ 	.word	0x00000198
        /*0320*/ 	.short	0x0100
        /*0322*/ 	.byte	0x05
	.zero		1


	//   ....[36]....
        /*0324*/ 	.word	0x00000810
        /*0328*/ 	.word	0x000000ff
        /*032c*/ 	.word	0x00000090
        /*0330*/ 	.short	0x0100
        /*0332*/ 	.byte	0x05
	.zero		1


	//   ....[37]....
        /*0334*/ 	.word	0x00000820
        /*0338*/ 	.word	0x000000ff
        /*033c*/ 	.word	0x000001a0
        /*0340*/ 	.short	0x0100
        /*0342*/ 	.byte	0x05
	.zero		1


	//   ....[38]....
        /*0344*/ 	.word	0x00000830
        /*0348*/ 	.word	0x000000ff
        /*034c*/ 	.word	0x00000098
        /*0350*/ 	.short	0x0100
        /*0352*/ 	.byte	0x05
	.zero		1


	//   ....[39]....
        /*0354*/ 	.word	0x00000840
        /*0358*/ 	.word	0x000000ff
        /*035c*/ 	.word	0x000001a8
        /*0360*/ 	.short	0x0100
        /*0362*/ 	.byte	0x05
	.zero		1


	//   ....[40]....
        /*0364*/ 	.word	0x00000850
        /*0368*/ 	.word	0x000000ff
        /*036c*/ 	.word	0x000000a0
        /*0370*/ 	.short	0x0100
        /*0372*/ 	.byte	0x05
	.zero		1


	//   ....[41]....
        /*0374*/ 	.word	0x00000860
        /*0378*/ 	.word	0x000000ff
        /*037c*/ 	.word	0x000001b0
        /*0380*/ 	.short	0x0100
        /*0382*/ 	.byte	0x05
	.zero		1


	//   ....[42]....
        /*0384*/ 	.word	0x00000870
        /*0388*/ 	.word	0x000000ff
        /*038c*/ 	.word	0x000000a8
        /*0390*/ 	.short	0x0100
        /*0392*/ 	.byte	0x05
	.zero		1


	//   ....[43]....
        /*0394*/ 	.word	0x00000880
        /*0398*/ 	.word	0x000000ff
        /*039c*/ 	.word	0x000001b8
        /*03a0*/ 	.short	0x0100
        /*03a2*/ 	.byte	0x05
	.zero		1


	//   ....[44]....
        /*03a4*/ 	.word	0x00000890
        /*03a8*/ 	.word	0x000000ff
        /*03ac*/ 	.word	0x000000b0
        /*03b0*/ 	.short	0x0100
        /*03b2*/ 	.byte	0x05
	.zero		1


	//   ....[45]....
        /*03b4*/ 	.word	0x000008a0
        /*03b8*/ 	.word	0x000000ff
        /*03bc*/ 	.word	0x000001c0
        /*03c0*/ 	.short	0x0100
        /*03c2*/ 	.byte	0x05
	.zero		1


	//   ....[46]....
        /*03c4*/ 	.word	0x000008b0
        /*03c8*/ 	.word	0x000000ff
        /*03cc*/ 	.word	0x000000b8
        /*03d0*/ 	.short	0x0100
        /*03d2*/ 	.byte	0x05
	.zero		1


	//   ....[47]....
        /*03d4*/ 	.word	0x000008c0
        /*03d8*/ 	.word	0x000000ff
        /*03dc*/ 	.word	0x000001c8
        /*03e0*/ 	.short	0x0100
        /*03e2*/ 	.byte	0x05
	.zero		1


	//   ....[48]....
        /*03e4*/ 	.word	0x000008d0
        /*03e8*/ 	.word	0x000000ff
        /*03ec*/ 	.word	0x000000c0
        /*03f0*/ 	.short	0x0100
        /*03f2*/ 	.byte	0x05
	.zero		1


	//   ....[49]....
        /*03f4*/ 	.word	0x000008e0
        /*03f8*/ 	.word	0x000000ff
        /*03fc*/ 	.word	0x000001d0
        /*0400*/ 	.short	0x0100
        /*0402*/ 	.byte	0x05
	.zero		1


	//   ....[50]....
        /*0404*/ 	.word	0x000008f0
        /*0408*/ 	.word	0x000000ff
        /*040c*/ 	.word	0x000000c8
        /*0410*/ 	.short	0x0100
        /*0412*/ 	.byte	0x05
	.zero		1


	//   ....[51]....
        /*0414*/ 	.word	0x00000900
        /*0418*/ 	.word	0x000000ff
        /*041c*/ 	.word	0x000001d8
        /*0420*/ 	.short	0x0100
        /*0422*/ 	.byte	0x05
	.zero		1


	//   ....[52]....
        /*0424*/ 	.word	0x00000910
        /*0428*/ 	.word	0x000000ff
        /*042c*/ 	.word	0x000000d0
        /*0430*/ 	.short	0x0100
        /*0432*/ 	.byte	0x05
	.zero		1


	//   ....[53]....
        /*0434*/ 	.word	0x00000920
        /*0438*/ 	.word	0x000000ff
        /*043c*/ 	.word	0x000001e0
        /*0440*/ 	.short	0x0100
        /*0442*/ 	.byte	0x05
	.zero		1


	//   ....[54]....
        /*0444*/ 	.word	0x00000930
        /*0448*/ 	.word	0x000000ff
        /*044c*/ 	.word	0x000000d8
        /*0450*/ 	.short	0x0100
        /*0452*/ 	.byte	0x05
	.zero		1


	//   ....[55]....
        /*0454*/ 	.word	0x00000940
        /*0458*/ 	.word	0x000000ff
        /*045c*/ 	.word	0x000001e8
        /*0460*/ 	.short	0x0100
        /*0462*/ 	.byte	0x05
	.zero		1


	//   ....[56]....
        /*0464*/ 	.word	0x00000950
        /*0468*/ 	.word	0x000000ff
        /*046c*/ 	.word	0x000000e0
        /*0470*/ 	.short	0x0100
        /*0472*/ 	.byte	0x05
	.zero		1


	//   ....[57]....
        /*0474*/ 	.word	0x00000960
        /*0478*/ 	.word	0x000000ff
        /*047c*/ 	.word	0x000001f0
        /*0480*/ 	.short	0x0100
        /*0482*/ 	.byte	0x05
	.zero		1


	//   ....[58]....
        /*0484*/ 	.word	0x00000970
        /*0488*/ 	.word	0x000000ff
        /*048c*/ 	.word	0x000000e8
        /*0490*/ 	.short	0x0100
        /*0492*/ 	.byte	0x05
	.zero		1


	//   ....[59]....
        /*0494*/ 	.word	0x00000980
        /*0498*/ 	.word	0x000000ff
        /*049c*/ 	.word	0x000001f8
        /*04a0*/ 	.short	0x0100
        /*04a2*/ 	.byte	0x05
	.zero		1


	//   ....[60]....
        /*04a4*/ 	.word	0x00000990
        /*04a8*/ 	.word	0x000000ff
        /*04ac*/ 	.word	0x000000f0
        /*04b0*/ 	.short	0x0100
        /*04b2*/ 	.byte	0x05
	.zero		1


	//   ....[61]....
        /*04b4*/ 	.word	0x000009a0
        /*04b8*/ 	.word	0x000000ff
        /*04bc*/ 	.word	0x00000200
        /*04c0*/ 	.short	0x0100
        /*04c2*/ 	.byte	0x05
	.zero		1


	//   ....[62]....
        /*04c4*/ 	.word	0x000009b0
        /*04c8*/ 	.word	0x000000ff
        /*04cc*/ 	.word	0x000000f8
        /*04d0*/ 	.short	0x0100
        /*04d2*/ 	.byte	0x05
	.zero		1


	//   ....[63]....
        /*04d4*/ 	.word	0x000009c0
        /*04d8*/ 	.word	0x000000ff
        /*04dc*/ 	.word	0x00000208
        /*04e0*/ 	.short	0x0100
        /*04e2*/ 	.byte	0x05
	.zero		1


	//   ....[64]....
        /*04e4*/ 	.word	0x000009d0
        /*04e8*/ 	.word	0x000000ff
        /*04ec*/ 	.word	0x00000100
        /*04f0*/ 	.short	0x0100
        /*04f2*/ 	.byte	0x05
	.zero		1


	//   ....[65]....
        /*04f4*/ 	.word	0x000009e0
        /*04f8*/ 	.word	0x000000ff
        /*04fc*/ 	.word	0x00000210
        /*0500*/ 	.short	0x0100
        /*0502*/ 	.byte	0x05
	.zero		1


	//   ....[66]....
        /*0504*/ 	.word	0x000009f0
        /*0508*/ 	.word	0x000000ff
        /*050c*/ 	.word	0x00000108
        /*0510*/ 	.short	0x0100
        /*0512*/ 	.byte	0x05
	.zero		1


	//   ....[67]....
        /*0514*/ 	.word	0x00000a00
        /*0518*/ 	.word	0x000000ff
        /*051c*/ 	.word	0x00000218
        /*0520*/ 	.short	0x0100
        /*0522*/ 	.byte	0x05
	.zero		1


	//   ....[68]....
        /*0524*/ 	.word	0x00000b40
        /*0528*/ 	.word	0x000000ff
        /*052c*/ 	.word	0x00000220
        /*0530*/ 	.short	0x0100
        /*0532*/ 	.byte	0x06
	.zero		1


	//   ....[69]....
        /*0534*/ 	.word	0x00000b50
        /*0538*/ 	.word	0x000000ff
        /*053c*/ 	.word	0x00000228
        /*0540*/ 	.short	0x0100
        /*0542*/ 	.byte	0x06
	.zero		1


	//   ....[70]....
        /*0544*/ 	.word	0x00000c40
        /*0548*/ 	.word	0x000000ff
        /*054c*/ 	.word	0x00000230
        /*0550*/ 	.short	0x0100
        /*0552*/ 	.byte	0x05
	.zero		1


	//   ....[71]....
        /*0554*/ 	.word	0x00000c50
        /*0558*/ 	.word	0x000000ff
        /*055c*/ 	.word	0x00000238
        /*0560*/ 	.short	0x0100
        /*0562*/ 	.byte	0x05
	.zero		1


	//   ....[72]....
        /*0564*/ 	.word	0x00000d90
        /*0568*/ 	.word	0x000000ff
        /*056c*/ 	.word	0x00000240
        /*0570*/ 	.short	0x0100
        /*0572*/ 	.byte	0x05
	.zero		1


	//   ....[73]....
        /*0574*/ 	.word	0x00000da0
        /*0578*/ 	.word	0x000000ff
        /*057c*/ 	.word	0x00000250
        /*0580*/ 	.short	0x0100
        /*0582*/ 	.byte	0x05
	.zero		1


	//   ....[74]....
        /*0584*/ 	.word	0x00000db0
        /*0588*/ 	.word	0x000000ff
        /*058c*/ 	.word	0x00000248
        /*0590*/ 	.short	0x0100
        /*0592*/ 	.byte	0x05
	.zero		1


	//   ....[75]....
        /*0594*/ 	.word	0x00000dc0
        /*0598*/ 	.word	0x000000ff
        /*059c*/ 	.word	0x00000258
        /*05a0*/ 	.short	0x0100
        /*05a2*/ 	.byte	0x05
	.zero		1


	//   ....[76]....
        /*05a4*/ 	.word	0x00000ef0
        /*05a8*/ 	.word	0x000000ff
        /*05ac*/ 	.word	0x00000260
        /*05b0*/ 	.short	0x0100
        /*05b2*/ 	.byte	0x06
	.zero		1


	//   ....[77]....
        /*05b4*/ 	.word	0x00000f00
        /*05b8*/ 	.word	0x000000ff
        /*05bc*/ 	.word	0x00000280
        /*05c0*/ 	.short	0x0100
        /*05c2*/ 	.byte	0x06
	.zero		1


	//   ....[78]....
        /*05c4*/ 	.word	0x00000f10
        /*05c8*/ 	.word	0x000000ff
        /*05cc*/ 	.word	0x00000268
        /*05d0*/ 	.short	0x0100
        /*05d2*/ 	.byte	0x06
	.zero		1


	//   ....[79]....
        /*05d4*/ 	.word	0x00000f20
        /*05d8*/ 	.word	0x000000ff
        /*05dc*/ 	.word	0x00000288
        /*05e0*/ 	.short	0x0100
        /*05e2*/ 	.byte	0x06
	.zero		1


	//   ....[80]....
        /*05e4*/ 	.word	0x00000f30
        /*05e8*/ 	.word	0x000000ff
        /*05ec*/ 	.word	0x00000270
        /*05f0*/ 	.short	0x0100
        /*05f2*/ 	.byte	0x06
	.zero		1


	//   ....[81]....
        /*05f4*/ 	.word	0x00000f40
        /*05f8*/ 	.word	0x000000ff
        /*05fc*/ 	.word	0x00000290
        /*0600*/ 	.short	0x0100
        /*0602*/ 	.byte	0x06
	.zero		1


	//   ....[82]....
        /*0604*/ 	.word	0x00000f50
        /*0608*/ 	.word	0x000000ff
        /*060c*/ 	.word	0x00000278
        /*0610*/ 	.short	0x0100
        /*0612*/ 	.byte	0x06
	.zero		1


	//   ....[83]....
        /*0614*/ 	.word	0x00000f60
        /*0618*/ 	.word	0x000000ff
        /*061c*/ 	.word	0x00000298
        /*0620*/ 	.short	0x0100
        /*0622*/ 	.byte	0x06
	.zero		1


	//   ....[84]....
        /*0624*/ 	.word	0x00001050
        /*0628*/ 	.word	0x000000ff
        /*062c*/ 	.word	0x000002a0
        /*0630*/ 	.short	0x0100
        /*0632*/ 	.byte	0x05
	.zero		1


	//   ....[85]....
        /*0634*/ 	.word	0x00001060
        /*0638*/ 	.word	0x000000ff
        /*063c*/ 	.word	0x000002b0
        /*0640*/ 	.short	0x0100
        /*0642*/ 	.byte	0x05
	.zero		1


	//   ....[86]....
        /*0644*/ 	.word	0x00001070
        /*0648*/ 	.word	0x000000ff
        /*064c*/ 	.word	0x000002a8
        /*0650*/ 	.short	0x0100
        /*0652*/ 	.byte	0x05
	.zero		1


	//   ....[87]....
        /*0654*/ 	.word	0x00001080
        /*0658*/ 	.word	0x000000ff
        /*065c*/ 	.word	0x000002b8
        /*0660*/ 	.short	0x0100
        /*0662*/ 	.byte	0x05
	.zero		1


	//   ....[88]....
        /*0664*/ 	.word	0x00001960
        /*0668*/ 	.word	0x00000003
        /*066c*/ 	.word	0x000002b0
        /*0670*/ 	.short	0x010a
        /*0672*/ 	.byte	0xff
	.zero		1


	//   ....[89]....
        /*0674*/ 	.word	0x00001990
        /*0678*/ 	.word	0x00000003
        /*067c*/ 	.word	0x000002a0
        /*0680*/ 	.short	0x0101
        /*0682*/ 	.byte	0xff
	.zero		1


	//   ....[90]....
        /*0684*/ 	.word	0x00001a60
        /*0688*/ 	.word	0x000000ff
        /*068c*/ 	.word	0x00000110
        /*0690*/ 	.short	0x010a
        /*0692*/ 	.byte	0x08
	.zero		1


	//   ....[91]....
        /*0694*/ 	.word	0x00001b00
        /*0698*/ 	.word	0x000000ff
        /*069c*/ 	.word	0x00000110
        /*06a0*/ 	.short	0x010a
        /*06a2*/ 	.byte	0x21
	.zero		1


	//   ....[92]....
        /*06a4*/ 	.word	0x00001c50
        /*06a8*/ 	.word	0x000000ff
        /*06ac*/ 	.word	0x00000110
        /*06b0*/ 	.short	0x010a
        /*06b2*/ 	.byte	0x08
	.zero		1


	//   ....[93]....
        /*06b4*/ 	.word	0x00001d60
        /*06b8*/ 	.word	0x000000ff
        /*06bc*/ 	.word	0x00000238
        /*06c0*/ 	.short	0x0101
        /*06c2*/ 	.byte	0x04
	.zero		1


	//   ....[94]....
        /*06c4*/ 	.word	0x00001d80
        /*06c8*/ 	.word	0x000000ff
        /*06cc*/ 	.word	0x00000110
        /*06d0*/ 	.short	0x010a
        /*06d2*/ 	.byte	0x08
	.zero		1


	//   ....[95]....
        /*06d4*/ 	.word	0x00001e00
        /*06d8*/ 	.word	0x000000ff
        /*06dc*/ 	.word	0x00000110
        /*06e0*/ 	.short	0x010a
        /*06e2*/ 	.byte	0x11
	.zero		1


	//   ....[96]....
        /*06e4*/ 	.word	0x00001f50
        /*06e8*/ 	.word	0x000000ff
        /*06ec*/ 	.word	0x00000110
        /*06f0*/ 	.short	0x010a
        /*06f2*/ 	.byte	0x08
	.zero		1


	//   ....[97]....
        /*06f4*/ 	.word	0x00002090
        /*06f8*/ 	.word	0x00000002
        /*06fc*/ 	.word	0x00000240
        /*0700*/ 	.short	0x010a
        /*0702*/ 	.byte	0xff
	.zero		1


	//   ....[98]....
        /*0704*/ 	.word	0x00002150
        /*0708*/ 	.word	0x00000002
        /*070c*/ 	.word	0x00000000
        /*0710*/ 	.short	0x0101
        /*0712*/ 	.byte	0xff
	.zero		1


	//   ....[99]....
        /*0714*/ 	.word	0x000026b0
        /*0718*/ 	.word	0x000000ff
        /*071c*/ 	.word	0x00000000
        /*0720*/ 	.short	0x010a
        /*0722*/ 	.byte	0x05
	.zero		1


	//   ....[100]....
        /*0724*/ 	.word	0x00002740
        /*0728*/ 	.word	0x000000ff
        /*072c*/ 	.word	0x00000000
        /*0730*/ 	.short	0x010a
        /*0732*/ 	.byte	0x05
	.zero		1


	//   ....[101]....
        /*0734*/ 	.word	0x000027d0
        /*0738*/ 	.word	0x000000ff
        /*073c*/ 	.word	0x00000000
        /*0740*/ 	.short	0x010a
        /*0742*/ 	.byte	0x05
	.zero		1


	//   ....[102]....
        /*0744*/ 	.word	0x00002860
        /*0748*/ 	.word	0x000000ff
        /*074c*/ 	.word	0x00000000
        /*0750*/ 	.short	0x010a
        /*0752*/ 	.byte	0x05
	.zero		1


	//   ....[103]....
        /*0754*/ 	.word	0x000028f0
        /*0758*/ 	.word	0x000000ff
        /*075c*/ 	.word	0x00000000
        /*0760*/ 	.short	0x010a
        /*0762*/ 	.byte	0x05
	.zero		1


	//   ....[104]....
        /*0764*/ 	.word	0x00002980
        /*0768*/ 	.word	0x000000ff
        /*076c*/ 	.word	0x00000000
        /*0770*/ 	.short	0x010a
        /*0772*/ 	.byte	0x05
	.zero		1


	//   ....[105]....
        /*0774*/ 	.word	0x00002a10
        /*0778*/ 	.word	0x000000ff
        /*077c*/ 	.word	0x00000000
        /*0780*/ 	.short	0x010a
        /*0782*/ 	.byte	0x05
	.zero		1


	//   ....[106]....
        /*0784*/ 	.word	0x00002aa0
        /*0788*/ 	.word	0x000000ff
        /*078c*/ 	.word	0x00000000
        /*0790*/ 	.short	0x010a
        /*0792*/ 	.byte	0x05
	.zero		1


	//   ....[107]....
        /*0794*/ 	.word	0x00002b30
        /*0798*/ 	.word	0x000000ff
        /*079c*/ 	.word	0x00000000
        /*07a0*/ 	.short	0x010a
        /*07a2*/ 	.byte	0x05
	.zero		1


	//   ....[108]....
        /*07a4*/ 	.word	0x00002bc0
        /*07a8*/ 	.word	0x000000ff
        /*07ac*/ 	.word	0x00000000
        /*07b0*/ 	.short	0x010a
        /*07b2*/ 	.byte	0x05
	.zero		1


	//   ....[109]....
        /*07b4*/ 	.word	0x00002c50
        /*07b8*/ 	.word	0x000000ff
        /*07bc*/ 	.word	0x00000000
        /*07c0*/ 	.short	0x010a
        /*07c2*/ 	.byte	0x05
	.zero		1


	//   ....[110]....
        /*07c4*/ 	.word	0x00002ce0
        /*07c8*/ 	.word	0x000000ff
        /*07cc*/ 	.word	0x00000000
        /*07d0*/ 	.short	0x010a
        /*07d2*/ 	.byte	0x05
	.zero		1


	//   ....[111]....
        /*07d4*/ 	.word	0x00002d70
        /*07d8*/ 	.word	0x000000ff
        /*07dc*/ 	.word	0x00000000
        /*07e0*/ 	.short	0x010a
        /*07e2*/ 	.byte	0x05
	.zero		1


	//   ....[112]....
        /*07e4*/ 	.word	0x00002e00
        /*07e8*/ 	.word	0x000000ff
        /*07ec*/ 	.word	0x00000000
        /*07f0*/ 	.short	0x010a
        /*07f2*/ 	.byte	0x05
	.zero		1


	//   ....[113]....
        /*07f4*/ 	.word	0x00002e90
        /*07f8*/ 	.word	0x000000ff
        /*07fc*/ 	.word	0x00000000
        /*0800*/ 	.short	0x010a
        /*0802*/ 	.byte	0x05
	.zero		1


	//   ....[114]....
        /*0804*/ 	.word	0x00002f20
        /*0808*/ 	.word	0x000000ff
        /*080c*/ 	.word	0x00000000
        /*0810*/ 	.short	0x010a
        /*0812*/ 	.byte	0x05
	.zero		1


	//   ....[115]....
        /*0814*/ 	.word	0x00002fb0
        /*0818*/ 	.word	0x000000ff
        /*081c*/ 	.word	0x00000000
        /*0820*/ 	.short	0x010a
        /*0822*/ 	.byte	0x05
	.zero		1


	//   ....[116]....
        /*0824*/ 	.word	0x00003040
        /*0828*/ 	.word	0x000000ff
        /*082c*/ 	.word	0x00000000
        /*0830*/ 	.short	0x010a
        /*0832*/ 	.byte	0x05
	.zero		1


	//   ....[117]....
        /*0834*/ 	.word	0x000030d0
        /*0838*/ 	.word	0x000000ff
        /*083c*/ 	.word	0x00000000
        /*0840*/ 	.short	0x010a
        /*0842*/ 	.byte	0x05
	.zero		1


	//   ....[118]....
        /*0844*/ 	.word	0x00003160
        /*0848*/ 	.word	0x000000ff
        /*084c*/ 	.word	0x00000000
        /*0850*/ 	.short	0x010a
        /*0852*/ 	.byte	0x05
	.zero		1


	//   ....[119]....
        /*0854*/ 	.word	0x000031f0
        /*0858*/ 	.word	0x000000ff
        /*085c*/ 	.word	0x00000000
        /*0860*/ 	.short	0x010a
        /*0862*/ 	.byte	0x05
	.zero		1


	//   ....[120]....
        /*0864*/ 	.word	0x00003280
        /*0868*/ 	.word	0x000000ff
        /*086c*/ 	.word	0x00000000
        /*0870*/ 	.short	0x010a
        /*0872*/ 	.byte	0x05
	.zero		1


	//   ....[121]....
        /*0874*/ 	.word	0x00003310
        /*0878*/ 	.word	0x000000ff
        /*087c*/ 	.word	0x00000000
        /*0880*/ 	.short	0x010a
        /*0882*/ 	.byte	0x05
	.zero		1


	//   ....[122]....
        /*0884*/ 	.word	0x000033a0
        /*0888*/ 	.word	0x000000ff
        /*088c*/ 	.word	0x00000000
        /*0890*/ 	.short	0x010a
        /*0892*/ 	.byte	0x05
	.zero		1


	//   ....[123]....
        /*0894*/ 	.word	0x00003430
        /*0898*/ 	.word	0x000000ff
        /*089c*/ 	.word	0x00000000
        /*08a0*/ 	.short	0x010a
        /*08a2*/ 	.byte	0x05
	.zero		1


	//   ....[124]....
        /*08a4*/ 	.word	0x000034c0
        /*08a8*/ 	.word	0x000000ff
        /*08ac*/ 	.word	0x00000000
        /*08b0*/ 	.short	0x010a
        /*08b2*/ 	.byte	0x05
	.zero		1


	//   ....[125]....
        /*08b4*/ 	.word	0x00003550
        /*08b8*/ 	.word	0x000000ff
        /*08bc*/ 	.word	0x00000000
        /*08c0*/ 	.short	0x010a
        /*08c2*/ 	.byte	0x05
	.zero		1


	//   ....[126]....
        /*08c4*/ 	.word	0x000035e0
        /*08c8*/ 	.word	0x000000ff
        /*08cc*/ 	.word	0x00000000
        /*08d0*/ 	.short	0x010a
        /*08d2*/ 	.byte	0x05
	.zero		1


	//   ....[127]....
        /*08d4*/ 	.word	0x00003670
        /*08d8*/ 	.word	0x000000ff
        /*08dc*/ 	.word	0x00000000
        /*08e0*/ 	.short	0x010a
        /*08e2*/ 	.byte	0x05
	.zero		1


	//   ....[128]....
        /*08e4*/ 	.word	0x00003700
        /*08e8*/ 	.word	0x000000ff
        /*08ec*/ 	.word	0x00000000
        /*08f0*/ 	.short	0x010a
        /*08f2*/ 	.byte	0x05
	.zero		1


	//   ....[129]....
        /*08f4*/ 	.word	0x00003790
        /*08f8*/ 	.word	0x000000ff
        /*08fc*/ 	.word	0x00000000
        /*0900*/ 	.short	0x010a
        /*0902*/ 	.byte	0x05
	.zero		1


	//   ....[130]....
        /*0904*/ 	.word	0x00003820
        /*0908*/ 	.word	0x000000ff
        /*090c*/ 	.word	0x00000000
        /*0910*/ 	.short	0x010a
        /*0912*/ 	.byte	0x05
	.zero		1


	//   ....[131]....
        /*0914*/ 	.word	0x000038b0
        /*0918*/ 	.word	0x000000ff
        /*091c*/ 	.word	0x00000000
        /*0920*/ 	.short	0x010a
        /*0922*/ 	.byte	0x05
	.zero		1


	//   ....[132]....
        /*0924*/ 	.word	0x00003950
        /*0928*/ 	.word	0x00000000
        /*092c*/ 	.word	0x00000000
        /*0930*/ 	.short	0x010a
        /*0932*/ 	.byte	0xff
	.zero		1


	//   ....[133]....
        /*0934*/ 	.word	0x00003a70
        /*0938*/ 	.word	0x00000000
        /*093c*/ 	.word	0x000002a0
        /*0940*/ 	.short	0x010a
        /*0942*/ 	.byte	0xff
	.zero		1


	//   ....[134]....
        /*0944*/ 	.word	0x00003ad0
        /*0948*/ 	.word	0x00000004
        /*094c*/ 	.word	0x00000000
        /*0950*/ 	.short	0x0101
        /*0952*/ 	.byte	0xff
	.zero		1


	//   ....[135]....
        /*0954*/ 	.word	0x00003af0
        /*0958*/ 	.word	0x000000ff
        /*095c*/ 	.word	0x00000250
        /*0960*/ 	.short	0x010a
        /*0962*/ 	.byte	0x05
	.zero		1


	//   ....[136]....
        /*0964*/ 	.word	0x00003c10
        /*0968*/ 	.word	0x00000000
        /*096c*/ 	.word	0x00000240
        /*0970*/ 	.short	0x010a
        /*0972*/ 	.byte	0xff
	.zero		1


	//   ....[137]....
        /*0974*/ 	.word	0x00003d20
        /*0978*/ 	.word	0x00000000
        /*097c*/ 	.word	0x00000000
        /*0980*/ 	.short	0x0101
        /*0982*/ 	.byte	0xff
	.zero		1


	//   ....[138]....
        /*0984*/ 	.word	0x00003db0
        /*0988*/ 	.word	0x000000ff
        /*098c*/ 	.word	0x00000250
        /*0990*/ 	.short	0x0106
        /*0992*/ 	.byte	0x05
	.zero		1


	//   ....[139]....
        /*0994*/ 	.word	0x00003dd0
        /*0998*/ 	.word	0x000000ff
        /*099c*/ 	.word	0x00000250
        /*09a0*/ 	.short	0x010a
        /*09a2*/ 	.byte	0x05
	.zero		1


	//   ....[140]....
        /*09a4*/ 	.word	0x00003e60
        /*09a8*/ 	.word	0x000000ff
        /*09ac*/ 	.word	0x00000250
        /*09b0*/ 	.short	0x0106
        /*09b2*/ 	.byte	0x04
	.zero		1


	//   ....[141]....
        /*09b4*/ 	.word	0x00003ea0
        /*09b8*/ 	.word	0x00000000
        /*09bc*/ 	.word	0x00000250
        /*09c0*/ 	.short	0x010a
        /*09c2*/ 	.byte	0xff
	.zero		1


	//   ....[142]....
        /*09c4*/ 	.word	0x00004380
        /*09c8*/ 	.word	0x00000000
        /*09cc*/ 	.word	0x00000240
        /*09d0*/ 	.short	0x010a
        /*09d2*/ 	.byte	0xff
	.zero		1


	//   ....[143]....
        /*09d4*/ 	.word	0x00004480
        /*09d8*/ 	.word	0x00000003
        /*09dc*/ 	.word	0x00000000
        /*09e0*/ 	.short	0x0101
        /*09e2*/ 	.byte	0xff
	.zero		1


	//   ....[144]....
        /*09e4*/ 	.word	0x00004490
        /*09e8*/ 	.word	0x000000ff
        /*09ec*/ 	.word	0x00000000
        /*09f0*/ 	.short	0x010a
        /*09f2*/ 	.byte	0x04
	.zero		1


	//   ....[145]....
        /*09f4*/ 	.word	0x000044b0
        /*09f8*/ 	.word	0x000000ff
        /*09fc*/ 	.word	0x00000280
        /*0a00*/ 	.short	0x010a
        /*0a02*/ 	.byte	0x09
	.zero		1


	//   ....[146]....
        /*0a04*/ 	.word	0x00004590
        /*0a08*/ 	.word	0x000000ff
        /*0a0c*/ 	.word	0x00000000
        /*0a10*/ 	.short	0x010a
        /*0a12*/ 	.byte	0x07
	.zero		1


	//   ....[147]....
        /*0a14*/ 	.word	0x000046c0
        /*0a18*/ 	.word	0x000000ff
        /*0a1c*/ 	.word	0x00000000
        /*0a20*/ 	.short	0x010a
        /*0a22*/ 	.byte	0x04
	.zero		1


	//   ....[148]....
        /*0a24*/ 	.word	0x00004870
        /*0a28*/ 	.word	0x000000ff
        /*0a2c*/ 	.word	0x00000000
        /*0a30*/ 	.short	0x010a
        /*0a32*/ 	.byte	0x05
	.zero		1


	//   ....[149]....
        /*0a34*/ 	.word	0x00004900
        /*0a38*/ 	.word	0x000000ff
        /*0a3c*/ 	.word	0x00000000
        /*0a40*/ 	.short	0x010a
        /*0a42*/ 	.byte	0x05
	.zero		1


	//   ....[150]....
        /*0a44*/ 	.word	0x00004990
        /*0a48*/ 	.word	0x000000ff
        /*0a4c*/ 	.word	0x00000000
        /*0a50*/ 	.short	0x010a
        /*0a52*/ 	.byte	0x05
	.zero		1


	//   ....[151]....
        /*0a54*/ 	.word	0x00004a20
        /*0a58*/ 	.word	0x000000ff
        /*0a5c*/ 	.word	0x00000000
        /*0a60*/ 	.short	0x010a
        /*0a62*/ 	.byte	0x07
	.zero		1


	//   ....[152]....
        /*0a64*/ 	.word	0x00004e60
        /*0a68*/ 	.word	0x00000000
        /*0a6c*/ 	.word	0x00000240
        /*0a70*/ 	.short	0x010a
        /*0a72*/ 	.byte	0xff
	.zero		1


	//   ....[153]....
        /*0a74*/ 	.word	0x00004f50
        /*0a78*/ 	.word	0x00000000
        /*0a7c*/ 	.word	0x00000000
        /*0a80*/ 	.short	0x0101
        /*0a82*/ 	.byte	0xff
	.zero		1


	//   ....[154]....
        /*0a84*/ 	.word	0x00005270
        /*0a88*/ 	.word	0x000000ff
        /*0a8c*/ 	.word	0x00000238
        /*0a90*/ 	.short	0x010a
        /*0a92*/ 	.byte	0x06
	.zero		1


	//   ....[155]....
        /*0a94*/ 	.word	0x000053f0
        /*0a98*/ 	.word	0x000000ff
        /*0a9c*/ 	.word	0x00000228
        /*0aa0*/ 	.short	0x010a
        /*0aa2*/ 	.byte	0x06
	.zero		1


	//   ....[156]....
        /*0aa4*/ 	.word	0x00005720
        /*0aa8*/ 	.word	0x000000ff
        /*0aac*/ 	.word	0x00000220
        /*0ab0*/ 	.short	0x010b
        /*0ab2*/ 	.byte	0x06
	.zero		1


	//   ....[157]....
        /*0ab4*/ 	.word	0x00005740
        /*0ab8*/ 	.word	0x000000ff
        /*0abc*/ 	.word	0x00000000
        /*0ac0*/ 	.short	0x0101
        /*0ac2*/ 	.byte	0x25
	.zero		1


	//   ....[158]....
        /*0ac4*/ 	.word	0x00005780
        /*0ac8*/ 	.word	0x00000000
        /*0acc*/ 	.word	0x00000228
        /*0ad0*/ 	.short	0x010a
        /*0ad2*/ 	.byte	0xff
	.zero		1


	//   ....[159]....
        /*0ad4*/ 	.word	0x00005af0
        /*0ad8*/ 	.word	0x00000000
        /*0adc*/ 	.word	0x00000240
        /*0ae0*/ 	.short	0x010a
        /*0ae2*/ 	.byte	0xff
	.zero		1


	//   ....[160]....
        /*0ae4*/ 	.word	0x00005c00
        /*0ae8*/ 	.word	0x00000000
        /*0aec*/ 	.word	0x00000000
        /*0af0*/ 	.short	0x0101
        /*0af2*/ 	.byte	0xff
	.zero		1


	//   ....[161]....
        /*0af4*/ 	.word	0x000065a0
        /*0af8*/ 	.word	0x000000ff
        /*0afc*/ 	.word	0x00000220
        /*0b00*/ 	.short	0x010a
        /*0b02*/ 	.byte	0x2b
	.zero		1


	//   ....[162]....
        /*0b04*/ 	.word	0x000065b0
        /*0b08*/ 	.word	0x00000094
        /*0b0c*/ 	.word	0x00000260
        /*0b10*/ 	.short	0x010a
        /*0b12*/ 	.byte	0xff
	.zero		1


	//   ....[163]....
        /*0b14*/ 	.word	0x00006740
        /*0b18*/ 	.word	0x000000ff
        /*0b1c*/ 	.word	0x00000220
        /*0b20*/ 	.short	0x010a
        /*0b22*/ 	.byte	0x2b
	.zero		1


	//   ....[164]....
        /*0b24*/ 	.word	0x00006840
        /*0b28*/ 	.word	0x000000ff
        /*0b2c*/ 	.word	0x00000000
        /*0b30*/ 	.short	0x0101
        /*0b32*/ 	.byte	0x04
	.zero		1


	//   ....[165]....
        /*0b34*/ 	.word	0x000068a0
        /*0b38*/ 	.word	0x00000094
        /*0b3c*/ 	.word	0x00000260
        /*0b40*/ 	.short	0x010a
        /*0b42*/ 	.byte	0xff
	.zero		1


	//   ....[166]....
        /*0b44*/ 	.word	0x00006c10
        /*0b48*/ 	.word	0x000000ff
        /*0b4c*/ 	.word	0x00000000
        /*0b50*/ 	.short	0x0101
        /*0b52*/ 	.byte	0x05
	.zero		1


	//   ....[167]....
        /*0b54*/ 	.word	0x00007e00
        /*0b58*/ 	.word	0x00000003
        /*0b5c*/ 	.word	0x000002b0
        /*0b60*/ 	.short	0x010a
        /*0b62*/ 	.byte	0xff
	.zero		1


	//   ....[168]....
        /*0b64*/ 	.word	0x00007e60
        /*0b68*/ 	.word	0x00000002
        /*0b6c*/ 	.word	0x00000110
        /*0b70*/ 	.short	0x010a
        /*0b72*/ 	.byte	0xff
	.zero		1


	//   ....[169]....
        /*0b74*/ 	.word	0x00007ec0
        /*0b78*/ 	.word	0x00000002
        /*0b7c*/ 	.word	0x00000110
        /*0b80*/ 	.short	0x010a
        /*0b82*/ 	.byte	0xff
	.zero		1


	//   ....[170]....
        /*0b84*/ 	.word	0x00007f10
        /*0b88*/ 	.word	0x00000002
        /*0b8c*/ 	.word	0x00000240
        /*0b90*/ 	.short	0x010a
        /*0b92*/ 	.byte	0xff
	.zero		1


	//   ....[171]....
        /*0b94*/ 	.word	0x00007f70
        /*0b98*/ 	.word	0x00000000
        /*0b9c*/ 	.word	0x00000000
        /*0ba0*/ 	.short	0x010a
        /*0ba2*/ 	.byte	0xff
	.zero		1


	//   ....[172]....
        /*0ba4*/ 	.word	0x00007fd0
        /*0ba8*/ 	.word	0x00000000
        /*0bac*/ 	.word	0x00000000
        /*0bb0*/ 	.short	0x010a
        /*0bb2*/ 	.byte	0xff
	.zero		1


	//   ....[173]....
        /*0bb4*/ 	.word	0x00008030
        /*0bb8*/ 	.word	0x00000000
        /*0bbc*/ 	.word	0x00000000
        /*0bc0*/ 	.short	0x010a
        /*0bc2*/ 	.byte	0xff
	.zero		1


	//   ....[174]....
        /*0bc4*/ 	.word	0x00008090
        /*0bc8*/ 	.word	0x00000000
        /*0bcc*/ 	.word	0x00000000
        /*0bd0*/ 	.short	0x010a
        /*0bd2*/ 	.byte	0xff
	.zero		1


	//   ....[175]....
        /*0bd4*/ 	.word	0x000080f0
        /*0bd8*/ 	.word	0x00000000
        /*0bdc*/ 	.word	0x00000000
        /*0be0*/ 	.short	0x010a
        /*0be2*/ 	.byte	0xff
	.zero		1


	//   ....[176]....
        /*0be4*/ 	.word	0x00008150
        /*0be8*/ 	.word	0x00000000
        /*0bec*/ 	.word	0x00000000
        /*0bf0*/ 	.short	0x010a
        /*0bf2*/ 	.byte	0xff
	.zero		1


	//   ....[177]....
        /*0bf4*/ 	.word	0x000081b0
        /*0bf8*/ 	.word	0x00000000
        /*0bfc*/ 	.word	0x00000000
        /*0c00*/ 	.short	0x010a
        /*0c02*/ 	.byte	0xff
	.zero		1


	//   ....[178]....
        /*0c04*/ 	.word	0x00008210
        /*0c08*/ 	.word	0x00000000
        /*0c0c*/ 	.word	0x00000000
        /*0c10*/ 	.short	0x010a
        /*0c12*/ 	.byte	0xff
	.zero		1


	//   ....[179]....
        /*0c14*/ 	.word	0x00008270
        /*0c18*/ 	.word	0x00000000
        /*0c1c*/ 	.word	0x00000000
        /*0c20*/ 	.short	0x010a
        /*0c22*/ 	.byte	0xff
	.zero		1


	//   ....[180]....
        /*0c24*/ 	.word	0x000082d0
        /*0c28*/ 	.word	0x00000000
        /*0c2c*/ 	.word	0x00000000
        /*0c30*/ 	.short	0x010a
        /*0c32*/ 	.byte	0xff
	.zero		1


	//   ....[181]....
        /*0c34*/ 	.word	0x00008330
        /*0c38*/ 	.word	0x00000000
        /*0c3c*/ 	.word	0x00000000
        /*0c40*/ 	.short	0x010a
        /*0c42*/ 	.byte	0xff
	.zero		1


	//   ....[182]....
        /*0c44*/ 	.word	0x00008390
        /*0c48*/ 	.word	0x00000000
        /*0c4c*/ 	.word	0x00000000
        /*0c50*/ 	.short	0x010a
        /*0c52*/ 	.byte	0xff
	.zero		1


	//   ....[183]....
        /*0c54*/ 	.word	0x000083f0
        /*0c58*/ 	.word	0x00000000
        /*0c5c*/ 	.word	0x00000000
        /*0c60*/ 	.short	0x010a
        /*0c62*/ 	.byte	0xff
	.zero		1


	//   ....[184]....
        /*0c64*/ 	.word	0x00008450
        /*0c68*/ 	.word	0x00000000
        /*0c6c*/ 	.word	0x00000000
        /*0c70*/ 	.short	0x010a
        /*0c72*/ 	.byte	0xff
	.zero		1


	//   ....[185]....
        /*0c74*/ 	.word	0x000084b0
        /*0c78*/ 	.word	0x00000000
        /*0c7c*/ 	.word	0x00000000
        /*0c80*/ 	.short	0x010a
        /*0c82*/ 	.byte	0xff
	.zero		1


	//   ....[186]....
        /*0c84*/ 	.word	0x00008510
        /*0c88*/ 	.word	0x00000000
        /*0c8c*/ 	.word	0x00000000
        /*0c90*/ 	.short	0x010a
        /*0c92*/ 	.byte	0xff
	.zero		1


	//   ....[187]....
        /*0c94*/ 	.word	0x00008570
        /*0c98*/ 	.word	0x00000000
        /*0c9c*/ 	.word	0x00000000
        /*0ca0*/ 	.short	0x010a
        /*0ca2*/ 	.byte	0xff
	.zero		1


	//   ....[188]....
        /*0ca4*/ 	.word	0x000085d0
        /*0ca8*/ 	.word	0x00000000
        /*0cac*/ 	.word	0x00000000
        /*0cb0*/ 	.short	0x010a
        /*0cb2*/ 	.byte	0xff
	.zero		1


	//   ....[189]....
        /*0cb4*/ 	.word	0x00008630
        /*0cb8*/ 	.word	0x00000000
        /*0cbc*/ 	.word	0x00000000
        /*0cc0*/ 	.short	0x010a
        /*0cc2*/ 	.byte	0xff
	.zero		1


	//   ....[190]....
        /*0cc4*/ 	.word	0x00008690
        /*0cc8*/ 	.word	0x00000000
        /*0ccc*/ 	.word	0x00000000
        /*0cd0*/ 	.short	0x010a
        /*0cd2*/ 	.byte	0xff
	.zero		1


	//   ....[191]....
        /*0cd4*/ 	.word	0x000086f0
        /*0cd8*/ 	.word	0x00000000
        /*0cdc*/ 	.word	0x00000000
        /*0ce0*/ 	.short	0x010a
        /*0ce2*/ 	.byte	0xff
	.zero		1


	//   ....[192]....
        /*0ce4*/ 	.word	0x00008750
        /*0ce8*/ 	.word	0x00000000
        /*0cec*/ 	.word	0x00000000
        /*0cf0*/ 	.short	0x010a
        /*0cf2*/ 	.byte	0xff
	.zero		1


	//   ....[193]....
        /*0cf4*/ 	.word	0x000087b0
        /*0cf8*/ 	.word	0x00000000
        /*0cfc*/ 	.word	0x00000000
        /*0d00*/ 	.short	0x010a
        /*0d02*/ 	.byte	0xff
	.zero		1


	//   ....[194]....
        /*0d04*/ 	.word	0x00008810
        /*0d08*/ 	.word	0x00000000
        /*0d0c*/ 	.word	0x00000000
        /*0d10*/ 	.short	0x010a
        /*0d12*/ 	.byte	0xff
	.zero		1


	//   ....[195]....
        /*0d14*/ 	.word	0x00008870
        /*0d18*/ 	.word	0x00000000
        /*0d1c*/ 	.word	0x00000000
        /*0d20*/ 	.short	0x010a
        /*0d22*/ 	.byte	0xff
	.zero		1


	//   ....[196]....
        /*0d24*/ 	.word	0x000088d0
        /*0d28*/ 	.word	0x00000000
        /*0d2c*/ 	.word	0x00000000
        /*0d30*/ 	.short	0x010a
        /*0d32*/ 	.byte	0xff
	.zero		1


	//   ....[197]....
        /*0d34*/ 	.word	0x00008930
        /*0d38*/ 	.word	0x00000000
        /*0d3c*/ 	.word	0x00000000
        /*0d40*/ 	.short	0x010a
        /*0d42*/ 	.byte	0xff
	.zero		1


	//   ....[198]....
        /*0d44*/ 	.word	0x00008990
        /*0d48*/ 	.word	0x00000000
        /*0d4c*/ 	.word	0x00000000
        /*0d50*/ 	.short	0x010a
        /*0d52*/ 	.byte	0xff
	.zero		1


	//   ....[199]....
        /*0d54*/ 	.word	0x000089f0
        /*0d58*/ 	.word	0x00000000
        /*0d5c*/ 	.word	0x00000000
        /*0d60*/ 	.short	0x010a
        /*0d62*/ 	.byte	0xff
	.zero		1


	//   ....[200]....
        /*0d64*/ 	.word	0x00008a50
        /*0d68*/ 	.word	0x00000000
        /*0d6c*/ 	.word	0x00000000
        /*0d70*/ 	.short	0x010a
        /*0d72*/ 	.byte	0xff
	.zero		1


	//   ....[201]....
        /*0d74*/ 	.word	0x00008ab0
        /*0d78*/ 	.word	0x00000000
        /*0d7c*/ 	.word	0x00000000
        /*0d80*/ 	.short	0x010a
        /*0d82*/ 	.byte	0xff
	.zero		1


	//   ....[202]....
        /*0d84*/ 	.word	0x00008b10
        /*0d88*/ 	.word	0x00000000
        /*0d8c*/ 	.word	0x00000000
        /*0d90*/ 	.short	0x010a
        /*0d92*/ 	.byte	0xff
	.zero		1


	//   ....[203]....
        /*0d94*/ 	.word	0x00008b70
        /*0d98*/ 	.word	0x00000000
        /*0d9c*/ 	.word	0x00000000
        /*0da0*/ 	.short	0x010a
        /*0da2*/ 	.byte	0xff
	.zero		1


	//   ....[204]....
        /*0da4*/ 	.word	0x00008bc0
        /*0da8*/ 	.word	0x00000000
        /*0dac*/ 	.word	0x000002a0
        /*0db0*/ 	.short	0x010a
        /*0db2*/ 	.byte	0xff
	.zero		1


	//   ....[205]....
        /*0db4*/ 	.word	0x00008c20
        /*0db8*/ 	.word	0x00000000
        /*0dbc*/ 	.word	0x00000250
        /*0dc0*/ 	.short	0x010a
        /*0dc2*/ 	.byte	0xff
	.zero		1


	//   ....[206]....
        /*0dc4*/ 	.word	0x00008c70
        /*0dc8*/ 	.word	0x00000000
        /*0dcc*/ 	.word	0x00000240
        /*0dd0*/ 	.short	0x010a
        /*0dd2*/ 	.byte	0xff
	.zero		1


	//   ....[207]....
        /*0dd4*/ 	.word	0x00008cd0
        /*0dd8*/ 	.word	0x00000000
        /*0ddc*/ 	.word	0x00000250
        /*0de0*/ 	.short	0x010a
        /*0de2*/ 	.byte	0xff
	.zero		1


	//   ....[208]....
        /*0de4*/ 	.word	0x00008d20
        /*0de8*/ 	.word	0x00000000
        /*0dec*/ 	.word	0x00000240
        /*0df0*/ 	.short	0x010a
        /*0df2*/ 	.byte	0xff
	.zero		1


	//   ....[209]....
        /*0df4*/ 	.word	0x00008d80
        /*0df8*/ 	.word	0x00000003
        /*0dfc*/ 	.word	0x00000280
        /*0e00*/ 	.short	0x010a
        /*0e02*/ 	.byte	0xff
	.zero		1


	//   ....[210]....
        /*0e04*/ 	.word	0x00008de0
        /*0e08*/ 	.word	0x00000000
        /*0e0c*/ 	.word	0x00000000
        /*0e10*/ 	.short	0x010a
        /*0e12*/ 	.byte	0xff
	.zero		1


	//   ....[211]....
        /*0e14*/ 	.word	0x00008e40
        /*0e18*/ 	.word	0x00000000
        /*0e1c*/ 	.word	0x00000000
        /*0e20*/ 	.short	0x010a
        /*0e22*/ 	.byte	0xff
	.zero		1


	//   ....[212]....
        /*0e24*/ 	.word	0x00008ea0
        /*0e28*/ 	.word	0x00000000
        /*0e2c*/ 	.word	0x00000000
        /*0e30*/ 	.short	0x010a
        /*0e32*/ 	.byte	0xff
	.zero		1


	//   ....[213]....
        /*0e34*/ 	.word	0x00008f00
        /*0e38*/ 	.word	0x00000000
        /*0e3c*/ 	.word	0x00000000
        /*0e40*/ 	.short	0x010a
        /*0e42*/ 	.byte	0xff
	.zero		1


	//   ....[214]....
        /*0e44*/ 	.word	0x00008f60
        /*0e48*/ 	.word	0x00000000
        /*0e4c*/ 	.word	0x00000000
        /*0e50*/ 	.short	0x010a
        /*0e52*/ 	.byte	0xff
	.zero		1


	//   ....[215]....
        /*0e54*/ 	.word	0x00008fb0
        /*0e58*/ 	.word	0x00000000
        /*0e5c*/ 	.word	0x00000240
        /*0e60*/ 	.short	0x010a
        /*0e62*/ 	.byte	0xff
	.zero		1


	//   ....[216]....
        /*0e64*/ 	.word	0x00009010
        /*0e68*/ 	.word	0x00000000
        /*0e6c*/ 	.word	0x00000238
        /*0e70*/ 	.short	0x010a
        /*0e72*/ 	.byte	0xff
	.zero		1


	//   ....[217]....
        /*0e74*/ 	.word	0x00009070
        /*0e78*/ 	.word	0x00000003
        /*0e7c*/ 	.word	0x00000228
        /*0e80*/ 	.short	0x010a
        /*0e82*/ 	.byte	0xff
	.zero		1


	//   ....[218]....
        /*0e84*/ 	.word	0x000090c0
        /*0e88*/ 	.word	0x00000000
        /*0e8c*/ 	.word	0x00000240
        /*0e90*/ 	.short	0x010a
        /*0e92*/ 	.byte	0xff
	.zero		1


	//   ....[219]....
        /*0e94*/ 	.word	0x00009120
        /*0e98*/ 	.word	0x00000000
        /*0e9c*/ 	.word	0x00000220
        /*0ea0*/ 	.short	0x010a
        /*0ea2*/ 	.byte	0xff
	.zero		1


	//   ....[220]....
        /*0ea4*/ 	.word	0x00009170
        /*0ea8*/ 	.word	0x00000094
        /*0eac*/ 	.word	0x00000260
        /*0eb0*/ 	.short	0x010a
        /*0eb2*/ 	.byte	0xff
	.zero		1


	//----- nvinfo : EIATTR_NUM_MBARRIERS
	.align		4
.L_47:
        /*0eb4*/ 	.byte	0x03, 0x38
        /*0eb6*/ 	.short	0x0058


	//----- nvinfo : EIATTR_EXIT_INSTR_OFFSETS
	.align		4
        /*0eb8*/ 	.byte	0x04, 0x1c
        /*0eba*/ 	.short	(.L_49 - .L_48)


	//   ....[0]....
.L_48:
        /*0ebc*/ 	.word	0x00003980


	//   ....[1]....
        /*0ec0*/ 	.word	0x00003e70


	//   ....[2]....
        /*0ec4*/ 	.word	0x00003ed0


	//   ....[3]....
        /*0ec8*/ 	.word	0x00004c80


	//   ....[4]....
        /*0ecc*/ 	.word	0x000057b0


	//   ....[5]....
        /*0ed0*/ 	.word	0x000057f0


	//   ....[6]....
        /*0ed4*/ 	.word	0x00007df0


	//----- nvinfo : EIATTR_MAX_THREADS
	.align		4
.L_49:
        /*0ed8*/ 	.byte	0x04, 0x05
        /*0eda*/ 	.short	(.L_51 - .L_50)
.L_50:
        /*0edc*/ 	.word	0x00000100
        /*0ee0*/ 	.word	0x00000001
        /*0ee4*/ 	.word	0x00000001


	//----- nvinfo : EIATTR_CRS_STACK_SIZE
	.align		4
.L_51:
        /*0ee8*/ 	.byte	0x04, 0x1e
        /*0eea*/ 	.short	(.L_53 - .L_52)
.L_52:
        /*0eec*/ 	.word	0x00000000


	//----- nvinfo : EIATTR_CBANK_PARAM_SIZE
	.align		4
.L_53:
        /*0ef0*/ 	.byte	0x03, 0x19
        /*0ef2*/ 	.short	0x0800


	//----- nvinfo : EIATTR_PARAM_CBANK
	.align		4
        /*0ef4*/ 	.byte	0x04, 0x0a
        /*0ef6*/ 	.short	(.L_55 - .L_54)
	.align		4
.L_54:
        /*0ef8*/ 	.word	index@(.nv.constant0._ZN7cutlass13device_kernelINS_4gemm6kernel13GemmUniversalIN4cute5tupleIJiiiiEEENS1_10collective13CollectiveMmaINS1_35MainloopSm100TmaUmmaWarpSpecializedILi34ELi2ELi4ENS5_IJNS4_1CILi1EEESB_SB_EEEEENS5_IJNSA_ILi128EEENSA_ILi64EEENSA_ILi32EEEEEEaNS5_IJlSB_lEEEaSI_NS4_8TiledMMAINS4_8MMA_AtomIJNS4_15SM100_MMA_S8_SSIaaiLi128ELi64ELNS4_4UMMA5MajorE0ELSN_0ELNSM_8SaturateE0EEEEEENS4_6LayoutISC_NS5_IJNSA_ILi0EEESS_SS_EEEEENS5_IJNS4_10UnderscoreESV_SV_EEEEENS4_13SM90_TMA_LOADENS4_14ComposedLayoutINS4_7SwizzleILi1ELi4ELi3EEENS4_18smem_ptr_flag_bitsILi8EEENSR_INS5_IJNSA_ILi8EEESG_EEENS5_IJSG_SB_EEEEEEEvNS4_8identityESY_S18_vS19_EENS_8epilogue10collective18CollectiveEpilogueINS1B_23Sm100TmaWarpSpecializedILi1ELi1ELi64ELb0ELb0EEEJSH_NS5_IJNSR_ISE_SB_EENSR_ISF_SB_EEEEEaSI_aSI_NS1B_6fusion15FusionCallbacksIS1F_NS1J_17LinearCombinationIaiaiLNS_15FloatRoundStyleE2EEESH_S1I_JEEENS4_5SM1004TMEM4LOAD26SM100_TMEM_LOAD_32dp32b64xESY_NSZ_INS10_ILi2ELi4ELi3EEES13_NSR_INS5_IJS14_SF_EEENS5_IJSF_SB_EEEEEEENS4_39AutoVectorizingCopyWithAssumedAlignmentILi128EEENS4_14SM90_TMA_STOREES1X_S1Z_S1Z_EEEvvEEEEvNT_6ParamsE)
        /*0efc*/ 	.short	0x0380
        /*0efe*/ 	.short	0x0800


	//----- nvinfo : EIATTR_SW_WAR
	.align		4
.L_55:
        /*0f00*/ 	.byte	0x04, 0x36
        /*0f02*/ 	.short	(.L_57 - .L_56)
.L_56:
        /*0f04*/ 	.word	0x00000008
.L_57:


//--------------------- .nv.callgraph             --------------------------
	.section	.nv.callgraph,"",@"SHT_CUDA_CALLGRAPH"
	.align	4
	.sectionentsize	8
	.align		4
        /*0000*/ 	.word	0x00000000
	.align		4
        /*0004*/ 	.word	0xffffffff
	.align		4
        /*0008*/ 	.word	index@(_ZN7cutlass13device_kernelINS_4gemm6kernel13GemmUniversalIN4cute5tupleIJiiiiEEENS1_10collective13CollectiveMmaINS1_35MainloopSm100TmaUmmaWarpSpecializedILi34ELi2ELi4ENS5_IJNS4_1CILi1EEESB_SB_EEEEENS5_IJNSA_ILi128EEENSA_ILi64EEENSA_ILi32EEEEEEaNS5_IJlSB_lEEEaSI_NS4_8TiledMMAINS4_8MMA_AtomIJNS4_15SM100_MMA_S8_SSIaaiLi128ELi64ELNS4_4UMMA5MajorE0ELSN_0ELNSM_8SaturateE0EEEEEENS4_6LayoutISC_NS5_IJNSA_ILi0EEESS_SS_EEEEENS5_IJNS4_10UnderscoreESV_SV_EEEEENS4_13SM90_TMA_LOADENS4_14ComposedLayoutINS4_7SwizzleILi1ELi4ELi3EEENS4_18smem_ptr_flag_bitsILi8EEENSR_INS5_IJNSA_ILi8EEESG_EEENS5_IJSG_SB_EEEEEEEvNS4_8identityESY_S18_vS19_EENS_8epilogue10collective18CollectiveEpilogueINS1B_23Sm100TmaWarpSpecializedILi1ELi1ELi64ELb0ELb0EEEJSH_NS5_IJNSR_ISE_SB_EENSR_ISF_SB_EEEEEaSI_aSI_NS1B_6fusion15FusionCallbacksIS1F_NS1J_17LinearCombinationIaiaiLNS_15FloatRoundStyleE2EEESH_S1I_JEEENS4_5SM1004TMEM4LOAD26SM100_TMEM_LOAD_32dp32b64xESY_NSZ_INS10_ILi2ELi4ELi3EEES13_NSR_INS5_IJS14_SF_EEENS5_IJSF_SB_EEEEEEENS4_39AutoVectorizingCopyWithAssumedAlignmentILi128EEENS4_14SM90_TMA_STOREES1X_S1Z_S1Z_EEEvvEEEEvNT_6ParamsE)
	.align		4
        /*000c*/ 	.word	index@(__assertfail)
	.align		4
        /*0010*/ 	.word	0x00000000
	.align		4
        /*0014*/ 	.word	0xfffffffe
	.align		4
        /*0018*/ 	.word	0x00000000
	.align		4
        /*001c*/ 	.word	0xfffffffd
	.align		4
        /*0020*/ 	.word	0x00000000
	.align		4
        /*0024*/ 	.word	0xfffffffc


//--------------------- .nv.constant4             --------------------------
	.section	.nv.constant4,"a",@progbits
	.align	8
	.align		8
.nv.constant4:
        /*0000*/ 	.dword	__assertfail
	.align		8
        /*0008*/ 	.dword	__unnamed_1
	.align		8
        /*0010*/ 	.dword	__unnamed_2
	.align		8
        /*0018*/ 	.dword	_ZN40_INTERNAL_57f0d378_4_k_cu_5252c6f4_320284cuda3std3__45__cpo5beginE
	.align		8
        /*0020*/ 	.dword	_ZN40_INTERNAL_57f0d378_4_k_cu_5252c6f4_320284cuda3std3__45__cpo3endE
	.align		8
        /*0028*/ 	.dword	_ZN40_INTERNAL_57f0d378_4_k_cu_5252c6f4_320284cuda3std3__45__cpo6cbeginE
	.align		8
        /*0030*/ 	.dword	_ZN40_INTERNAL_57f0d378_4_k_cu_5252c6f4_320284cuda3std3__45__cpo4cendE
	.align		8
        /*0038*/ 	.dword	_ZN40_INTERNAL_57f0d378_4_k_cu_5252c6f4_320284cuda3std3__442_GLOBAL__N__57f0d378_4_k_cu_5252c6f4_320286ignoreE
	.align		8
        /*0040*/ 	.dword	_ZN40_INTERNAL_57f0d378_4_k_cu_5252c6f4_320284cuda3std3__419piecewise_constructE
	.align		8
        /*0048*/ 	.dword	_ZN40_INTERNAL_57f0d378_4_k_cu_5252c6f4_320284cuda3std3__48in_placeE
	.align		8
        /*0050*/ 	.dword	_ZN40_INTERNAL_57f0d378_4_k_cu_5252c6f4_320284cuda3std6ranges3__45__cpo4swapE
	.align		8
        /*0058*/ 	.dword	_ZN40_INTERNAL_57f0d378_4_k_cu_5252c6f4_320284cuda3std6ranges3__45__cpo9iter_moveE
	.align		8
        /*0060*/ 	.dword	_ZN40_INTERNAL_57f0d378_4_k_cu_5252c6f4_320284cute7productE
	.align		8
        /*0068*/ 	.dword	_ZN40_INTERNAL_57f0d378_4_k_cu_5252c6f4_320284cute1_E
	.align		8
        /*0070*/ 	.dword	$str$25
	.align		8
        /*0078*/ 	.dword	$str$26
	.align		8
        /*0080*/ 	.dword	$str$27
	.align		8
        /*0088*/ 	.dword	$str$28


//--------------------- .text._ZN7cutlass13device_kernelINS_4gemm6kernel13GemmUniversalIN4cute5tupleIJiiiiEEENS1_10collective13CollectiveMmaINS1_35MainloopSm100TmaUmmaWarpSpecializedILi34ELi2ELi4ENS5_IJNS4_1CILi1EEESB_SB_EEEEENS5_IJNSA_ILi128EEENSA_ILi64EEENSA_ILi32EEEEEEaNS5_IJlSB_lEEEaSI_NS4_8TiledMMAINS4_8MMA_AtomIJNS4_15SM100_MMA_S8_SSIaaiLi128ELi64ELNS4_4UMMA5MajorE0ELSN_0ELNSM_8SaturateE0EEEEEENS4_6LayoutISC_NS5_IJNSA_ILi0EEESS_SS_EEEEENS5_IJNS4_10UnderscoreESV_SV_EEEEENS4_13SM90_TMA_LOADENS4_14ComposedLayoutINS4_7SwizzleILi1ELi4ELi3EEENS4_18smem_ptr_flag_bitsILi8EEENSR_INS5_IJNSA_ILi8EEESG_EEENS5_IJSG_SB_EEEEEEEvNS4_8identityESY_S18_vS19_EENS_8epilogue10collective18CollectiveEpilogueINS1B_23Sm100TmaWarpSpecializedILi1ELi1ELi64ELb0ELb0EEEJSH_NS5_IJNSR_ISE_SB_EENSR_ISF_SB_EEEEEaSI_aSI_NS1B_6fusion15FusionCallbacksIS1F_NS1J_17LinearCombinationIaiaiLNS_15FloatRoundStyleE2EEESH_S1I_JEEENS4_5SM1004TMEM4LOAD26SM100_TMEM_LOAD_32dp32b64xESY_NSZ_INS10_ILi2ELi4ELi3EEES13_NSR_INS5_IJS14_SF_EEENS5_IJSF_SB_EEEEEEENS4_39AutoVectorizingCopyWithAssumedAlignmentILi128EEENS4_14SM90_TMA_STOREES1X_S1Z_S1Z_EEEvvEEEEvNT_6ParamsE --------------------------
	.section	.text._ZN7cutlass13device_kernelINS_4gemm6kernel13GemmUniversalIN4cute5tupleIJiiiiEEENS1_10collective13CollectiveMmaINS1_35MainloopSm100TmaUmmaWarpSpecializedILi34ELi2ELi4ENS5_IJNS4_1CILi1EEESB_SB_EEEEENS5_IJNSA_ILi128EEENSA_ILi64EEENSA_ILi32EEEEEEaNS5_IJlSB_lEEEaSI_NS4_8TiledMMAINS4_8MMA_AtomIJNS4_15SM100_MMA_S8_SSIaaiLi128ELi64ELNS4_4UMMA5MajorE0ELSN_0ELNSM_8SaturateE0EEEEEENS4_6LayoutISC_NS5_IJNSA_ILi0EEESS_SS_EEEEENS5_IJNS4_10UnderscoreESV_SV_EEEEENS4_13SM90_TMA_LOADENS4_14ComposedLayoutINS4_7SwizzleILi1ELi4ELi3EEENS4_18smem_ptr_flag_bitsILi8EEENSR_INS5_IJNSA_ILi8EEESG_EEENS5_IJSG_SB_EEEEEEEvNS4_8identityESY_S18_vS19_EENS_8epilogue10collective18CollectiveEpilogueINS1B_23Sm100TmaWarpSpecializedILi1ELi1ELi64ELb0ELb0EEEJSH_NS5_IJNSR_ISE_SB_EENSR_ISF_SB_EEEEEaSI_aSI_NS1B_6fusion15FusionCallbacksIS1F_NS1J_17LinearCombinationIaiaiLNS_15FloatRoundStyleE2EEESH_S1I_JEEENS4_5SM1004TMEM4LOAD26SM100_TMEM_LOAD_32dp32b64xESY_NSZ_INS10_ILi2ELi4ELi3EEES13_NSR_INS5_IJS14_SF_EEENS5_IJSF_SB_EEEEEEENS4_39AutoVectorizingCopyWithAssumedAlignmentILi128EEENS4_14SM90_TMA_STOREES1X_S1Z_S1Z_EEEvvEEEEvNT_6ParamsE,"ax",@progbits
	.align	128
.text._ZN7cutlass13device_kernelINS_4gemm6kernel13GemmUniversalIN4cute5tupleIJiiiiEEENS1_10collective13CollectiveMmaINS1_35MainloopSm100TmaUmmaWarpSpecializedILi34ELi2ELi4ENS5_IJNS4_1CILi1EEESB_SB_EEEEENS5_IJNSA_ILi128EEENSA_ILi64EEENSA_ILi32EEEEEEaNS5_IJlSB_lEEEaSI_NS4_8TiledMMAINS4_8MMA_AtomIJNS4_15SM100_MMA_S8_SSIaaiLi128ELi64ELNS4_4UMMA5MajorE0ELSN_0ELNSM_8SaturateE0EEEEEENS4_6LayoutISC_NS5_IJNSA_ILi0EEESS_SS_EEEEENS5_IJNS4_10UnderscoreESV_SV_EEEEENS4_13SM90_TMA_LOADENS4_14ComposedLayoutINS4_7SwizzleILi1ELi4ELi3EEENS4_18smem_ptr_flag_bitsILi8EEENSR_INS5_IJNSA_ILi8EEESG_EEENS5_IJSG_SB_EEEEEEEvNS4_8identityESY_S18_vS19_EENS_8epilogue10collective18CollectiveEpilogueINS1B_23Sm100TmaWarpSpecializedILi1ELi1ELi64ELb0ELb0EEEJSH_NS5_IJNSR_ISE_SB_EENSR_ISF_SB_EEEEEaSI_aSI_NS1B_6fusion15FusionCallbacksIS1F_NS1J_17LinearCombinationIaiaiLNS_15FloatRoundStyleE2EEESH_S1I_JEEENS4_5SM1004TMEM4LOAD26SM100_TMEM_LOAD_32dp32b64xESY_NSZ_INS10_ILi2ELi4ELi3EEES13_NSR_INS5_IJS14_SF_EEENS5_IJSF_SB_EEEEEEENS4_39AutoVectorizingCopyWithAssumedAlignmentILi128EEENS4_14SM90_TMA_STOREES1X_S1Z_S1Z_EEEvvEEEEvNT_6ParamsE:
        .type           _ZN7cutlass13device_kernelINS_4gemm6kernel13GemmUniversalIN4cute5tupleIJiiiiEEENS1_10collective13CollectiveMmaINS1_35MainloopSm100TmaUmmaWarpSpecializedILi34ELi2ELi4ENS5_IJNS4_1CILi1EEESB_SB_EEEEENS5_IJNSA_ILi128EEENSA_ILi64EEENSA_ILi32EEEEEEaNS5_IJlSB_lEEEaSI_NS4_8TiledMMAINS4_8MMA_AtomIJNS4_15SM100_MMA_S8_SSIaaiLi128ELi64ELNS4_4UMMA5MajorE0ELSN_0ELNSM_8SaturateE0EEEEEENS4_6LayoutISC_NS5_IJNSA_ILi0EEESS_SS_EEEEENS5_IJNS4_10UnderscoreESV_SV_EEEEENS4_13SM90_TMA_LOADENS4_14ComposedLayoutINS4_7SwizzleILi1ELi4ELi3EEENS4_18smem_ptr_flag_bitsILi8EEENSR_INS5_IJNSA_ILi8EEESG_EEENS5_IJSG_SB_EEEEEEEvNS4_8identityESY_S18_vS19_EENS_8epilogue10collective18CollectiveEpilogueINS1B_23Sm100TmaWarpSpecializedILi1ELi1ELi64ELb0ELb0EEEJSH_NS5_IJNSR_ISE_SB_EENSR_ISF_SB_EEEEEaSI_aSI_NS1B_6fusion15FusionCallbacksIS1F_NS1J_17LinearCombinationIaiaiLNS_15FloatRoundStyleE2EEESH_S1I_JEEENS4_5SM1004TMEM4LOAD26SM100_TMEM_LOAD_32dp32b64xESY_NSZ_INS10_ILi2ELi4ELi3EEES13_NSR_INS5_IJS14_SF_EEENS5_IJSF_SB_EEEEEEENS4_39AutoVectorizingCopyWithAssumedAlignmentILi128EEENS4_14SM90_TMA_STOREES1X_S1Z_S1Z_EEEvvEEEEvNT_6ParamsE,@function
        .size           _ZN7cutlass13device_kernelINS_4gemm6kernel13GemmUniversalIN4cute5tupleIJiiiiEEENS1_10collective13CollectiveMmaINS1_35MainloopSm100TmaUmmaWarpSpecializedILi34ELi2ELi4ENS5_IJNS4_1CILi1EEESB_SB_EEEEENS5_IJNSA_ILi128EEENSA_ILi64EEENSA_ILi32EEEEEEaNS5_IJlSB_lEEEaSI_NS4_8TiledMMAINS4_8MMA_AtomIJNS4_15SM100_MMA_S8_SSIaaiLi128ELi64ELNS4_4UMMA5MajorE0ELSN_0ELNSM_8SaturateE0EEEEEENS4_6LayoutISC_NS5_IJNSA_ILi0EEESS_SS_EEEEENS5_IJNS4_10UnderscoreESV_SV_EEEEENS4_13SM90_TMA_LOADENS4_14ComposedLayoutINS4_7SwizzleILi1ELi4ELi3EEENS4_18smem_ptr_flag_bitsILi8EEENSR_INS5_IJNSA_ILi8EEESG_EEENS5_IJSG_SB_EEEEEEEvNS4_8identityESY_S18_vS19_EENS_8epilogue10collective18CollectiveEpilogueINS1B_23Sm100TmaWarpSpecializedILi1ELi1ELi64ELb0ELb0EEEJSH_NS5_IJNSR_ISE_SB_EENSR_ISF_SB_EEEEEaSI_aSI_NS1B_6fusion15FusionCallbacksIS1F_NS1J_17LinearCombinationIaiaiLNS_15FloatRoundStyleE2EEESH_S1I_JEEENS4_5SM1004TMEM4LOAD26SM100_TMEM_LOAD_32dp32b64xESY_NSZ_INS10_ILi2ELi4ELi3EEES13_NSR_INS5_IJS14_SF_EEENS5_IJSF_SB_EEEEEEENS4_39AutoVectorizingCopyWithAssumedAlignmentILi128EEENS4_14SM90_TMA_STOREES1X_S1Z_S1Z_EEEvvEEEEvNT_6ParamsE,(.L_x_219 - _ZN7cutlass13device_kernelINS_4gemm6kernel13GemmUniversalIN4cute5tupleIJiiiiEEENS1_10collective13CollectiveMmaINS1_35MainloopSm100TmaUmmaWarpSpecializedILi34ELi2ELi4ENS5_IJNS4_1CILi1EEESB_SB_EEEEENS5_IJNSA_ILi128EEENSA_ILi64EEENSA_ILi32EEEEEEaNS5_IJlSB_lEEEaSI_NS4_8TiledMMAINS4_8MMA_AtomIJNS4_15SM100_MMA_S8_SSIaaiLi128ELi64ELNS4_4UMMA5MajorE0ELSN_0ELNSM_8SaturateE0EEEEEENS4_6LayoutISC_NS5_IJNSA_ILi0EEESS_SS_EEEEENS5_IJNS4_10UnderscoreESV_SV_EEEEENS4_13SM90_TMA_LOADENS4_14ComposedLayoutINS4_7SwizzleILi1ELi4ELi3EEENS4_18smem_ptr_flag_bitsILi8EEENSR_INS5_IJNSA_ILi8EEESG_EEENS5_IJSG_SB_EEEEEEEvNS4_8identityESY_S18_vS19_EENS_8epilogue10collective18CollectiveEpilogueINS1B_23Sm100TmaWarpSpecializedILi1ELi1ELi64ELb0ELb0EEEJSH_NS5_IJNSR_ISE_SB_EENSR_ISF_SB_EEEEEaSI_aSI_NS1B_6fusion15FusionCallbacksIS1F_NS1J_17LinearCombinationIaiaiLNS_15FloatRoundStyleE2EEESH_S1I_JEEENS4_5SM1004TMEM4LOAD26SM100_TMEM_LOAD_32dp32b64xESY_NSZ_INS10_ILi2ELi4ELi3EEES13_NSR_INS5_IJS14_SF_EEENS5_IJSF_SB_EEEEEEENS4_39AutoVectorizingCopyWithAssumedAlignmentILi128EEENS4_14SM90_TMA_STOREES1X_S1Z_S1Z_EEEvvEEEEvNT_6ParamsE)
        .other          _ZN7cutlass13device_kernelINS_4gemm6kernel13GemmUniversalIN4cute5tupleIJiiiiEEENS1_10collective13CollectiveMmaINS1_35MainloopSm100TmaUmmaWarpSpecializedILi34ELi2ELi4ENS5_IJNS4_1CILi1EEESB_SB_EEEEENS5_IJNSA_ILi128EEENSA_ILi64EEENSA_ILi32EEEEEEaNS5_IJlSB_lEEEaSI_NS4_8TiledMMAINS4_8MMA_AtomIJNS4_15SM100_MMA_S8_SSIaaiLi128ELi64ELNS4_4UMMA5MajorE0ELSN_0ELNSM_8SaturateE0EEEEEENS4_6LayoutISC_NS5_IJNSA_ILi0EEESS_SS_EEEEENS5_IJNS4_10UnderscoreESV_SV_EEEEENS4_13SM90_TMA_LOADENS4_14ComposedLayoutINS4_7SwizzleILi1ELi4ELi3EEENS4_18smem_ptr_flag_bitsILi8EEENSR_INS5_IJNSA_ILi8EEESG_EEENS5_IJSG_SB_EEEEEEEvNS4_8identityESY_S18_vS19_EENS_8epilogue10collective18CollectiveEpilogueINS1B_23Sm100TmaWarpSpecializedILi1ELi1ELi64ELb0ELb0EEEJSH_NS5_IJNSR_ISE_SB_EENSR_ISF_SB_EEEEEaSI_aSI_NS1B_6fusion15FusionCallbacksIS1F_NS1J_17LinearCombinationIaiaiLNS_15FloatRoundStyleE2EEESH_S1I_JEEENS4_5SM1004TMEM4LOAD26SM100_TMEM_LOAD_32dp32b64xESY_NSZ_INS10_ILi2ELi4ELi3EEES13_NSR_INS5_IJS14_SF_EEENS5_IJSF_SB_EEEEEEENS4_39AutoVectorizingCopyWithAssumedAlignmentILi128EEENS4_14SM90_TMA_STOREES1X_S1Z_S1Z_EEEvvEEEEvNT_6ParamsE,@"STO_CUDA_ENTRY STV_DEFAULT"
_ZN7cutlass13device_kernelINS_4gemm6kernel13GemmUniversalIN4cute5tupleIJiiiiEEENS1_10collective13CollectiveMmaINS1_35MainloopSm100TmaUmmaWarpSpecializedILi34ELi2ELi4ENS5_IJNS4_1CILi1EEESB_SB_EEEEENS5_IJNSA_ILi128EEENSA_ILi64EEENSA_ILi32EEEEEEaNS5_IJlSB_lEEEaSI_NS4_8TiledMMAINS4_8MMA_AtomIJNS4_15SM100_MMA_S8_SSIaaiLi128ELi64ELNS4_4UMMA5MajorE0ELSN_0ELNSM_8SaturateE0EEEEEENS4_6LayoutISC_NS5_IJNSA_ILi0EEESS_SS_EEEEENS5_IJNS4_10UnderscoreESV_SV_EEEEENS4_13SM90_TMA_LOADENS4_14ComposedLayoutINS4_7SwizzleILi1ELi4ELi3EEENS4_18smem_ptr_flag_bitsILi8EEENSR_INS5_IJNSA_ILi8EEESG_EEENS5_IJSG_SB_EEEEEEEvNS4_8identityESY_S18_vS19_EENS_8epilogue10collective18CollectiveEpilogueINS1B_23Sm100TmaWarpSpecializedILi1ELi1ELi64ELb0ELb0EEEJSH_NS5_IJNSR_ISE_SB_EENSR_ISF_SB_EEEEEaSI_aSI_NS1B_6fusion15FusionCallbacksIS1F_NS1J_17LinearCombinationIaiaiLNS_15FloatRoundStyleE2EEESH_S1I_JEEENS4_5SM1004TMEM4LOAD26SM100_TMEM_LOAD_32dp32b64xESY_NSZ_INS10_ILi2ELi4ELi3EEES13_NSR_INS5_IJS14_SF_EEENS5_IJSF_SB_EEEEEEENS4_39AutoVectorizingCopyWithAssumedAlignmentILi128EEENS4_14SM90_TMA_STOREES1X_S1Z_S1Z_EEEvvEEEEvNT_6ParamsE:
[----:B------:R-:W1:Y:S01]  /*0000*/  LDC R1, c[0x0][0x37c] ;  /* 0x0000df00ff017b82 */ /* 0x000e620000000800 */
[----:B------:R-:W2:Y:S01]  /*0010*/  S2R R176, SR_TID.X ;  /* 0x0000000000b07919 */ /* 0x000ea20000002100 */
[----:B------:R-:W3:Y:S01]  /*0020*/  LDCU.64 UR4, c[0x0][0x890] ;  /* 0x00011200ff0477ac */ /* 0x000ee20008000a00 */
[----:B------:R-:W-:Y:S02]  /*0030*/  PRMT R168, RZ, 0x7610, R168 ;  /* 0x00007610ffa87816 */ /* 0x000fe400000000a8 */
[----:B------:R-:W-:Y:S01]  /*0040*/  ELECT P5, URZ, PT ;  /* 0x0000000000ff782f */ /* 0x000fe200038a0000 */
[----:B------:R-:W4:Y:S01]  /*0050*/  LDCU.64 UR40, c[0x0][0x358] ;  /* 0x00006b00ff2877ac */ /* 0x000f220008000a00 */
[----:B---3--:R-:W-:-:S04]  /*0060*/  UISETP.NE.U32.AND UP0, UPT, UR4, URZ, UPT ;  /* 0x000000ff0400728c */ /* 0x008fc8000bf05070 */
[----:B------:R-:W-:Y:S01]  /*0070*/  UISETP.NE.AND.EX UP0, UPT, UR5, URZ, UPT, UP0 ;  /* 0x000000ff0500728c */ /* 0x000fe2000bf05300 */
[----:B--2---:R-:W-:-:S05]  /*0080*/  SHF.R.U32.HI R181, RZ, 0x5, R176 ;  /* 0x00000005ffb57819 */ /* 0x004fca00000116b0 */
[----:B------:R-:W2:Y:S02]  /*0090*/  SHFL.IDX PT, R0, R181, RZ, 0x1f ;  /* 0x00001fffb5007589 */ /* 0x000ea400000e0000 */
[----:B--2---:R-:W-:Y:S01]  /*00a0*/  R2UR UR8, R0 ;  /* 0x00000000000872ca */ /* 0x004fe200000e0000 */
[----:B-1--4-:R-:W-:-:S14]  /*00b0*/  BRA.U UP0, `(.L_x_0) ;  /* 0x00000001002c7547 */ /* 0x012fdc000b800000 */
[----:B------:R-:W1:Y:S02]  /*00c0*/  LDCU.64 UR6, c[0x0][0x888] ;  /* 0x00011100ff0677ac */ /* 0x000e640008000a00 */
[----:B-1----:R-:W-:-:S04]  /*00d0*/  UISETP.NE.U32.AND UP0, UPT, UR6, URZ, UPT ;  /* 0x000000ff0600728c */ /* 0x002fc8000bf05070 */
[----:B------:R-:W-:-:S09]  /*00e0*/  UISETP.NE.AND.EX UP0, UPT, UR7, URZ, UPT, UP0 ;  /* 0x000000ff0700728c */ /* 0x000fd2000bf05300 */
[----:B------:R-:W-:Y:S05]  /*00f0*/  BRA.U !UP0, `(.L_x_1) ;  /* 0x0000000108107547 */ /* 0x000fea000b800000 */
[----:B------:R-:W1:Y:S02]  /*0100*/  LDC.64 R80, c[0x0][0x888] ;  /* 0x00022200ff507b82 */ /* 0x000e640000000a00 */
[----:B-1----:R1:W5:Y:S01]  /*0110*/  LDG.E R80, desc[UR40][R80.64] ;  /* 0x0000002850507981 */ /* 0x002362000c1e1900 */
[----:B------:R-:W-:Y:S01]  /*0120*/  HFMA2 R168, -RZ, RZ, 0, 5.9604644775390625e-08 ;  /* 0x00000001ffa87431 */ /* 0x000fe200000001ff */
[----:B------:R-:W-:Y:S05]  /*0130*/  BRA `(.L_x_0) ;  /* 0x00000000000c7947 */ /* 0x000fea0003800000 */
.L_x_1:
[----:B------:R-:W1:Y:S01]  /*0140*/  LDCU UR6, c[0x0][0x880] ;  /* 0x00011000ff0677ac */ /* 0x000e620008000800 */
[----:B------:R-:W-:Y:S01]  /*0150*/  HFMA2 R168, -RZ, RZ, 0, 5.9604644775390625e-08 ;  /* 0x00000001ffa87431 */ /* 0x000fe200000001ff */
[----:B-1----:R-:W-:-:S07]  /*0160*/  MOV R80, UR6 ;  /* 0x0000000600507c02 */ /* 0x002fce0008000f00 */
.L_x_0:
[----:B------:R-:W2:Y:S02]  /*0170*/  LDCU.64 UR6, c[0x0][0x8b0] ;  /* 0x00011600ff0677ac */ /* 0x000ea40008000a00 */
[----:B--2---:R-:W-:-:S04]  /*0180*/  UISETP.NE.U32.AND UP0, UPT, UR6, URZ, UPT ;  /* 0x000000ff0600728c */ /* 0x004fc8000bf05070 */
[----:B------:R-:W-:-:S09]  /*0190*/  UISETP.NE.AND.EX UP0, UPT, UR7, URZ, UPT, UP0 ;  /* 0x000000ff0700728c */ /* 0x000fd2000bf05300 */
[----:B------:R-:W-:Y:S05]  /*01a0*/  BRA.U UP0, `(.L_x_2) ;  /* 0x0000000100247547 */ /* 0x000fea000b800000 */
[----:B------:R-:W2:Y:S02]  /*01b0*/  LDCU.64 UR6, c[0x0][0x8a8] ;  /* 0x00011500ff0677ac */ /* 0x000ea40008000a00 */
[----:B--2---:R-:W-:-:S04]  /*01c0*/  UISETP.NE.U32.AND UP0, UPT, UR6, URZ, UPT ;  /* 0x000000ff0600728c */ /* 0x004fc8000bf05070 */
[----:B------:R-:W-:-:S09]  /*01d0*/  UISETP.NE.AND.EX UP0, UPT, UR7, URZ, UPT, UP0 ;  /* 0x000000ff0700728c */ /* 0x000fd2000bf05300 */
[----:B------:R-:W-:Y:S05]  /*01e0*/  BRA.U !UP0, `(.L_x_3) ;  /* 0x00000001080c7547 */ /* 0x000fea000b800000 */
[----:B------:R-:W2:Y:S02]  /*01f0*/  LDC.64 R78, c[0x0][0x8a8] ;  /* 0x00022a00ff4e7b82 */ /* 0x000ea40000000a00 */
[----:B--2---:R2:W5:Y:S01]  /*0200*/  LDG.E R78, desc[UR40][R78.64] ;  /* 0x000000284e4e7981 */ /* 0x004562000c1e1900 */
[----:B------:R-:W-:Y:S05]  /*0210*/  BRA `(.L_x_2) ;  /* 0x0000000000087947 */ /* 0x000fea0003800000 */
.L_x_3:
[----:B------:R-:W2:Y:S02]  /*0220*/  LDCU UR6, c[0x0][0x8a0] ;  /* 0x00011400ff0677ac */ /* 0x000ea40008000800 */
[----:B--2---:R-:W-:Y:S02]  /*0230*/  MOV R78, UR6 ;  /* 0x00000006004e7c02 */ /* 0x004fe40008000f00 */
.L_x_2:
[----:B------:R-:W-:Y:S01]  /*0240*/  IMAD.U32 R0, RZ, RZ, UR8 ;  /* 0x00000008ff007e24 */ /* 0x000fe2000f8e00ff */
[----:B------:R-:W-:Y:S04]  /*0250*/  BSSY.RECONVERGENT B0, `(.L_x_4) ;  /* 0x000000c000007945 */ /* 0x000fe80003800200 */
[C---:B------:R-:W-:Y:S02]  /*0260*/  ISETP.NE.OR P1, PT, R0.reuse, 0x1, !P5 ;  /* 0x000000010000780c */ /* 0x040fe40006f25670 */
[----:B------:R-:W-:-:S11]  /*0270*/  ISETP.NE.OR P0, PT, R0, 0x3, !P5 ;  /* 0x000000030000780c */ /* 0x000fd60006f05670 */
[----:B------:R-:W-:Y:S05]  /*0280*/  @P1 BRA `(.L_x_5) ;  /* 0x0000000000201947 */ /* 0x000fea0003800000 */
[----:B------:R-:W3:Y:S02]  /*0290*/  LDCU.64 UR6, c[0x0][0x348] ;  /* 0x00006900ff0677ac */ /* 0x000ee40008000a00 */
[----:B---3--:R-:W-:Y:S02]  /*02a0*/  UIADD3 UR10, UP1, UPT, UR6, 0x80, URZ ;  /* 0x00000080060a7890 */ /* 0x008fe4000ff3e0ff */
[----:B------:R-:W-:Y:S02]  /*02b0*/  UIADD3 UR6, UP0, UPT, UR6, 0x180, URZ ;  /* 0x0000018006067890 */ /* 0x000fe4000ff1e0ff */
[----:B------:R-:W-:Y:S02]  /*02c0*/  UIADD3.X UR11, UPT, UPT, URZ, UR7, URZ, UP1, !UPT ;  /* 0x00000007ff0b7290 */ /* 0x000fe40008ffe4ff */
[----:B------:R-:W-:-:S07]  /*02d0*/  UIADD3.X UR7, UPT, UPT, URZ, UR7, URZ, UP0, !UPT ;  /* 0x00000007ff077290 */ /* 0x000fce00087fe4ff */
[----:B------:R3:W-:Y:S02]  /*02e0*/  UTMACCTL.PF [UR10] ;  /* 0x000000000a0079b9 */ /* 0x0007e40008040000 */
[----:B------:R3:W-:Y:S02]  /*02f0*/  UTMACCTL.PF [UR6] ;  /* 0x00000000060079b9 */ /* 0x0007e40008040000 */
[----:B---3--:R-:W-:Y:S01]  /*0300*/  NOP ;  /* 0x0000000000007918 */ /* 0x008fe20000000000 */
.L_x_5:
[----:B------:R-:W-:Y:S05]  /*0310*/  BSYNC.RECONVERGENT B0 ;  /* 0x0000000000007941 */ /* 0x000fea0003800200 */
.L_x_4:
[----:B------:R-:W-:Y:S04]  /*0320*/  BSSY.RECONVERGENT B0, `(.L_x_6) ;  /* 0x000000a000007945 */ /* 0x000fe80003800200 */
        /* <DEDUP_REMOVED lines=9> */
.L_x_7:
[----:B------:R-:W-:Y:S05]  /*03c0*/  BSYNC.RECONVERGENT B0 ;  /* 0x0000000000007941 */ /* 0x000fea0003800200 */
.L_x_6:
[----:B------:R-:W3:Y:S01]  /*03d0*/  LDCU.64 UR6, c[0x0][0x888] ;  /* 0x00011100ff0677ac */ /* 0x000ee20008000a00 */
[----:B------:R-:W-:Y:S02]  /*03e0*/  UISETP.EQ.U32.AND UP1, UPT, UR4, URZ, UPT ;  /* 0x000000ff0400728c */ /* 0x000fe4000bf22070 */
[----:B------:R-:W-:Y:S02]  /*03f0*/  UPLOP3.LUT UP2, UPT, UPT, UPT, UPT, 0x80, 0x8 ;  /* 0x000000000008789c */ /* 0x000fe40003f4f070 */
[----:B---3--:R-:W-:-:S04]  /*0400*/  UISETP.NE.U32.AND UP0, UPT, UR6, URZ, UPT ;  /* 0x000000ff0600728c */ /* 0x008fc8000bf05070 */
[----:B------:R-:W-:-:S04]  /*0410*/  UISETP.NE.AND.EX UP0, UPT, UR7, URZ, UPT, UP0 ;  /* 0x000000ff0700728c */ /* 0x000fc8000bf05300 */
[----:B------:R-:W-:-:S04]  /*0420*/  UISETP.EQ.OR.EX UP3, UPT, UR5, URZ, !UP0, UP1 ;  /* 0x000000ff0500728c */ /* 0x000fc8000c762710 */
[----:B------:R-:W-:-:S05]  /*0430*/  UP2UR UR44, UPR, URZ, 0x8 ;  /* 0x00000008ff2c7883 */ /* 0x000fca0008000000 */
[----:B------:R-:W-:Y:S07]  /*0440*/  BRA.U !UP3, `(.L_x_8) ;  /* 0x000000010b207547 */ /* 0x000fee000b800000 */
[----:B-----5:R-:W-:Y:S01]  /*0450*/  R2UR UR6, R80 ;  /* 0x00000000500672ca */ /* 0x020fe200000e0000 */
[----:B------:R-:W-:Y:S02]  /*0460*/  UISETP.NE.U32.AND UP2, UPT, UR4, URZ, UPT ;  /* 0x000000ff0400728c */ /* 0x000fe4000bf45070 */
[----:B------:R-:W-:Y:S02]  /*0470*/  USEL UR4, URZ, 0xffffffff, UP0 ;  /* 0xffffffffff047887 */ /* 0x000fe40008000000 */
[----:B------:R-:W-:-:S08]  /*0480*/  UISETP.NE.AND.EX UP2, UPT, UR5, URZ, UPT, UP2 ;  /* 0x000000ff0500728c */ /* 0x000fd0000bf45320 */
[----:B------:R-:W-:-:S04]  /*0490*/  UISETP.NE.AND UP1, UPT, UR6, URZ, UPT ;  /* 0x000000ff0600728c */ /* 0x000fc8000bf25270 */
[----:B------:R-:W-:-:S04]  /*04a0*/  @!UP2 USEL UR4, URZ, 0xffffffff, UP1 ;  /* 0xffffffffff04a887 */ /* 0x000fc80008800000 */
[----:B------:R-:W-:-:S04]  /*04b0*/  ULOP3.LUT UR4, UR4, 0x1, URZ, 0xc0, !UPT ;  /* 0x0000000104047892 */ /* 0x000fc8000f8ec0ff */
[----:B------:R-:W-:-:S11]  /*04c0*/  UISETP.NE.U32.AND UP2, UPT, UR4, 0x1, UPT ;  /* 0x000000010400788c */ /* 0x000fd6000bf45070 */
.L_x_8:
[----:B------:R-:W3:Y:S01]  /*04d0*/  SHFL.IDX PT, R2, R181, RZ, 0x1f ;  /* 0x00001fffb5027589 */ /* 0x000ee200000e0000 */
[----:B------:R-:W-:-:S04]  /*04e0*/  UISETP.NE.AND UP1, UPT, UR8, 0x2, UPT ;  /* 0x000000020800788c */ /* 0x000fc8000bf25270 */
[----:B------:R-:W-:Y:S01]  /*04f0*/  USEL UR13, URZ, 0x1, UP1 ;  /* 0x00000001ff0d7887 */ /* 0x000fe20008800000 */
[----:B---3--:R-:W-:-:S13]  /*0500*/  ISETP.NE.AND P0, PT, R2, RZ, PT ;  /* 0x000000ff0200720c */ /* 0x008fda0003f05270 */
[----:B------:R-:W-:Y:S05]  /*0510*/  @P0 BRA `(.L_x_9) ;  /* 0x0000000400440947 */ /* 0x000fea0003800000 */
[----:B------:R-:W-:Y:S01]  /*0520*/  ELECT P0, URZ, PT ;  /* 0x0000000000ff782f */ /* 0x000fe20003800000 */
[----:B------:R-:W-:-:S12]  /*0530*/  BSSY.RECONVERGENT B0, `(.L_x_9) ;  /* 0x000004f000007945 */ /* 0x000fd80003800200 */
[----:B------:R-:W-:Y:S05]  /*0540*/  @!P0 BRA `(.L_x_10) ;  /* 0x0000000400348947 */ /* 0x000fea0003800000 */
[----:B------:R-:W3:Y:S01]  /*0550*/  S2UR UR5, SR_CgaCtaId ;  /* 0x00000000000579c3 */ /* 0x000ee20000008800 */
[----:B------:R-:W-:Y:S01]  /*0560*/  UMOV UR6, 0x400 ;  /* 0x0000040000067882 */ /* 0x000fe20000000000 */
[----:B------:R-:W-:Y:S01]  /*0570*/  UMOV UR4, 0x1 ;  /* 0x0000000100047882 */ /* 0x000fe20000000000 */
[----:B---3--:R-:W-:Y:S02]  /*0580*/  ULEA UR5, UR5, UR6, 0x18 ;  /* 0x0000000605057291 */ /* 0x008fe4000f8ec0ff */
[----:B------:R-:W-:-:S04]  /*0590*/  UIADD3 UR6, UPT, UPT, -UR4, 0x100000, URZ ;  /* 0x0010000004067890 */ /* 0x000fc8000fffe1ff */
[----:B------:R-:W-:Y:S02]  /*05a0*/  USHF.L.U32 UR7, UR6, 0xb, URZ ;  /* 0x0000000b06077899 */ /* 0x000fe400080006ff */
[----:B------:R-:W-:Y:S01]  /*05b0*/  USHF.L.U32 UR6, UR6, 0x1, URZ ;  /* 0x0000000106067899 */ /* 0x000fe200080006ff */
[----:B------:R-:W3:Y:S11]  /*05c0*/  FENCE.VIEW.ASYNC.S ;  /* 0x00000000000073c6 */ /* 0x000ef60000000000 */
[----:B---3--:R3:W4:Y:S01]  /*05d0*/  SYNCS.EXCH.64 URZ, [UR5], UR6 ;  /* 0x0000000605ff75b2 */ /* 0x0087220008000100 */
[----:B------:R3:W1:Y:S01]  /*05e0*/  SYNCS.EXCH.64 URZ, [UR5+0x110], UR6 ;  /* 0x0001100605ff75b2 */ /* 0x0006620008000100 */
        /* <DEDUP_REMOVED lines=65> */
[----:B------:R3:W1:Y:S02]  /*0a00*/  SYNCS.EXCH.64 URZ, [UR5+0x218], UR6 ;  /* 0x0002180605ff75b2 */ /* 0x0006640008000100 */
[----:B---34-:R-:W-:Y:S01]  /*0a10*/  NOP ;  /* 0x0000000000007918 */ /* 0x018fe20000000000 */
.L_x_10:
[----:B------:R-:W-:Y:S05]  /*0a20*/  BSYNC.RECONVERGENT B0 ;  /* 0x0000000000007941 */ /* 0x000fea0003800200 */
.L_x_9:
[----:B------:R-:W3:Y:S01]  /*0a30*/  SHFL.IDX PT, R2, R181, RZ, 0x1f ;  /* 0x00001fffb5027589 */ /* 0x000ee200000e0000 */
[----:B------:R-:W-:Y:S01]  /*0a40*/  NOP ;  /* 0x0000000000007918 */ /* 0x000fe20000000000 */
[----:B---3--:R-:W-:-:S13]  /*0a50*/  ISETP.NE.AND P0, PT, R2, 0x1, PT ;  /* 0x000000010200780c */ /* 0x008fda0003f05270 */
[----:B------:R-:W-:Y:S05]  /*0a60*/  @P0 BRA `(.L_x_11) ;  /* 0x0000000000400947 */ /* 0x000fea0003800000 */
[----:B------:R-:W3:Y:S01]  /*0a70*/  S2UR UR6, SR_CgaCtaId ;  /* 0x00000000000679c3 */ /* 0x000ee20000008800 */
[----:B------:R-:W-:Y:S01]  /*0a80*/  UMOV UR7, 0x400 ;  /* 0x0000040000077882 */ /* 0x000fe20000000000 */
[----:B------:R-:W-:Y:S01]  /*0a90*/  UMOV UR5, 0x20 ;  /* 0x0000002000057882 */ /* 0x000fe20000000000 */
[----:B------:R-:W-:Y:S01]  /*0aa0*/  UMOV UR4, 0x80 ;  /* 0x0000008000047882 */ /* 0x000fe20000000000 */
[----:B------:R-:W-:-:S04]  /*0ab0*/  UIADD3 UR10, UPT, UPT, -UR5, 0x100000, URZ ;  /* 0x00100000050a7890 */ /* 0x000fc8000fffe1ff */
[----:B------:R-:W-:Y:S02]  /*0ac0*/  USHF.L.U32 UR11, UR10, 0xb, URZ ;  /* 0x0000000b0a0b7899 */ /* 0x000fe400080006ff */
[----:B------:R-:W-:Y:S02]  /*0ad0*/  USHF.L.U32 UR10, UR10, 0x1, URZ ;  /* 0x000000010a0a7899 */ /* 0x000fe400080006ff */
[----:B------:R-:W-:-:S04]  /*0ae0*/  UIADD3 UR4, UPT, UPT, -UR4, 0x100000, URZ ;  /* 0x0010000004047890 */ /* 0x000fc8000fffe1ff */
[----:B------:R-:W-:Y:S02]  /*0af0*/  USHF.L.U32 UR5, UR4, 0xb, URZ ;  /* 0x0000000b04057899 */ /* 0x000fe400080006ff */
[----:B------:R-:W-:Y:S01]  /*0b00*/  USHF.L.U32 UR4, UR4, 0x1, URZ ;  /* 0x0000000104047899 */ /* 0x000fe200080006ff */
[----:B------:R-:W-:Y:S01]  /*0b10*/  ELECT P0, URZ, PT ;  /* 0x0000000000ff782f */ /* 0x000fe20003800000 */
[----:B---3--:R-:W-:Y:S01]  /*0b20*/  ULEA UR6, UR6, UR7, 0x18 ;  /* 0x0000000706067291 */ /* 0x008fe2000f8ec0ff */
[----:B------:R-:W3:Y:S11]  /*0b30*/  FENCE.VIEW.ASYNC.S ;  /* 0x00000000000073c6 */ /* 0x000ef60000000000 */
[----:B---3--:R3:W4:Y:S01]  /*0b40*/  SYNCS.EXCH.64 URZ, [UR6+0x220], UR10 ;  /* 0x0002200a06ff75b2 */ /* 0x0087220008000100 */
[----:B------:R3:W1:Y:S01]  /*0b50*/  SYNCS.EXCH.64 URZ, [UR6+0x228], UR4 ;  /* 0x0002280406ff75b2 */ /* 0x0006620008000100 */
[----:B------:R-:W-:Y:S01]  /*0b60*/  NOP ;  /* 0x0000000000007918 */ /* 0x000fe20000000000 */
.L_x_11:
[----:B------:R-:W2:Y:S01]  /*0b70*/  SHFL.IDX PT, R2, R181, RZ, 0x1f ;  /* 0x00001fffb5027589 */ /* 0x000ea200000e0000 */
[----:B------:R-:W-:Y:S01]  /*0b80*/  NOP ;  /* 0x0000000000007918 */ /* 0x000fe20000000000 */
[----:B--2---:R-:W-:-:S13]  /*0b90*/  ISETP.NE.AND P0, PT, R2, 0x3, PT ;  /* 0x000000030200780c */ /* 0x004fda0003f05270 */
[----:B------:R-:W-:Y:S05]  /*0ba0*/  @P0 BRA `(.L_x_12) ;  /* 0x0000000000300947 */ /* 0x000fea0003800000 */
[----:B---3--:R-:W2:Y:S01]  /*0bb0*/  S2UR UR5, SR_CgaCtaId ;  /* 0x00000000000579c3 */ /* 0x008ea20000008800 */
[----:B------:R-:W-:Y:S01]  /*0bc0*/  UMOV UR6, 0x400 ;  /* 0x0000040000067882 */ /* 0x000fe20000000000 */
[----:B------:R-:W-:Y:S01]  /*0bd0*/  UMOV UR4, 0x20 ;  /* 0x0000002000047882 */ /* 0x000fe20000000000 */
[----:B------:R-:W-:Y:S01]  /*0be0*/  ELECT P0, URZ, PT ;  /* 0x0000000000ff782f */ /* 0x000fe20003800000 */
[----:B--2---:R-:W-:Y:S02]  /*0bf0*/  ULEA UR5, UR5, UR6, 0x18 ;  /* 0x0000000605057291 */ /* 0x004fe4000f8ec0ff */
[----:B------:R-:W-:-:S04]  /*0c00*/  UIADD3 UR6, UPT, UPT, -UR4, 0x100000, URZ ;  /* 0x0010000004067890 */ /* 0x000fc8000fffe1ff */
[----:B------:R-:W-:Y:S02]  /*0c10*/  USHF.L.U32 UR7, UR6, 0xb, URZ ;  /* 0x0000000b06077899 */ /* 0x000fe400080006ff */
[----:B------:R-:W-:Y:S01]  /*0c20*/  USHF.L.U32 UR6, UR6, 0x1, URZ ;  /* 0x0000000106067899 */ /* 0x000fe200080006ff */
[----:B------:R-:W2:Y:S11]  /*0c30*/  FENCE.VIEW.ASYNC.S ;  /* 0x00000000000073c6 */ /* 0x000eb60000000000 */
[----:B--2---:R2:W3:Y:S01]  /*0c40*/  SYNCS.EXCH.64 URZ, [UR5+0x230], UR6 ;  /* 0x0002300605ff75b2 */ /* 0x0044e20008000100 */
[----:B------:R2:W1:Y:S01]  /*0c50*/  SYNCS.EXCH.64 URZ, [UR5+0x238], UR6 ;  /* 0x0002380605ff75b2 */ /* 0x0004620008000100 */
[----:B------:R-:W-:Y:S01]  /*0c60*/  NOP ;  /* 0x0000000000007918 */ /* 0x000fe20000000000 */
.L_x_12:
[----:B------:R-:W4:Y:S01]  /*0c70*/  SHFL.IDX PT, R2, R181, RZ, 0x1f ;  /* 0x00001fffb5027589 */ /* 0x000f2200000e0000 */
[----:B------:R-:W-:Y:S01]  /*0c80*/  NOP ;  /* 0x0000000000007918 */ /* 0x000fe20000000000 */
[----:B----4-:R-:W-:-:S13]  /*0c90*/  ISETP.NE.AND P0, PT, R2, 0x4, PT ;  /* 0x000000040200780c */ /* 0x010fda0003f05270 */
[----:B------:R-:W-:Y:S05]  /*0ca0*/  @P0 BRA `(.L_x_13) ;  /* 0x00000000004c0947 */ /* 0x000fea0003800000 */
[----:B--23--:R-:W2:Y:S01]  /*0cb0*/  S2UR UR5, SR_CgaCtaId ;  /* 0x00000000000579c3 */ /* 0x00cea20000008800 */
[----:B------:R-:W-:Y:S01]  /*0cc0*/  UMOV UR7, 0x100 ;  /* 0x0000010000077882 */ /* 0x000fe20000000000 */
[----:B------:R-:W-:Y:S01]  /*0cd0*/  UMOV UR6, 0x400 ;  /* 0x0000040000067882 */ /* 0x000fe20000000000 */
[----:B------:R-:W-:Y:S01]  /*0ce0*/  USEL UR7, UR7, 0xe0, UP2 ;  /* 0x000000e007077887 */ /* 0x000fe20009000000 */
[----:B------:R-:W-:Y:S01]  /*0cf0*/  UMOV UR4, 0x1 ;  /* 0x0000000100047882 */ /* 0x000fe20000000000 */
[----:B------:R-:W-:Y:S01]  /*0d00*/  ELECT P0, URZ, PT ;  /* 0x0000000000ff782f */ /* 0x000fe20003800000 */
[----:B------:R-:W-:-:S04]  /*0d10*/  UIADD3 UR10, UPT, UPT, -UR4, 0x100000, URZ ;  /* 0x00100000040a7890 */ /* 0x000fc8000fffe1ff */
[----:B------:R-:W-:Y:S02]  /*0d20*/  USHF.L.U32 UR11, UR10, 0xb, URZ ;  /* 0x0000000b0a0b7899 */ /* 0x000fe400080006ff */
[----:B------:R-:W-:Y:S02]  /*0d30*/  USHF.L.U32 UR10, UR10, 0x1, URZ ;  /* 0x000000010a0a7899 */ /* 0x000fe400080006ff */
[----:B--2---:R-:W-:Y:S02]  /*0d40*/  ULEA UR5, UR5, UR6, 0x18 ;  /* 0x0000000605057291 */ /* 0x004fe4000f8ec0ff */
[----:B------:R-:W-:-:S04]  /*0d50*/  UIADD3 UR6, UPT, UPT, -UR7, 0x100000, URZ ;  /* 0x0010000007067890 */ /* 0x000fc8000fffe1ff */
[----:B------:R-:W-:Y:S02]  /*0d60*/  USHF.L.U32 UR7, UR6, 0xb, URZ ;  /* 0x0000000b06077899 */ /* 0x000fe400080006ff */
[----:B------:R-:W-:Y:S01]  /*0d70*/  USHF.L.U32 UR6, UR6, 0x1, URZ ;  /* 0x0000000106067899 */ /* 0x000fe200080006ff */
[----:B------:R-:W2:Y:S03]  /*0d80*/  FENCE.VIEW.ASYNC.S ;  /* 0x00000000000073c6 */ /* 0x000ea60000000000 */
[----:B--2---:R4:W2:Y:S08]  /*0d90*/  SYNCS.EXCH.64 URZ, [UR5+0x240], UR10 ;  /* 0x0002400a05ff75b2 */ /* 0x0048b00008000100 */
[----:B------:R4:W3:Y:S01]  /*0da0*/  SYNCS.EXCH.64 URZ, [UR5+0x250], UR6 ;  /* 0x0002500605ff75b2 */ /* 0x0008e20008000100 */
[----:B------:R4:W1:Y:S01]  /*0db0*/  SYNCS.EXCH.64 URZ, [UR5+0x248], UR10 ;  /* 0x0002480a05ff75b2 */ /* 0x0008620008000100 */
[----:B------:R4:W1:Y:S02]  /*0dc0*/  SYNCS.EXCH.64 URZ, [UR5+0x258], UR6 ;  /* 0x0002580605ff75b2 */ /* 0x0008640008000100 */
[----:B----4-:R-:W-:Y:S01]  /*0dd0*/  NOP ;  /* 0x0000000000007918 */ /* 0x010fe20000000000 */
.L_x_13:
[----:B------:R-:W4:Y:S01]  /*0de0*/  SHFL.IDX PT, R2, R181, RZ, 0x1f ;  /* 0x00001fffb5027589 */ /* 0x000f2200000e0000 */
[----:B------:R-:W-:Y:S01]  /*0df0*/  NOP ;  /* 0x0000000000007918 */ /* 0x000fe20000000000 */
[----:B----4-:R-:W-:-:S13]  /*0e00*/  ISETP.NE.AND P0, PT, R2, 0x5, PT ;  /* 0x000000050200780c */ /* 0x010fda0003f05270 */
[----:B------:R-:W-:Y:S05]  /*0e10*/  @P0 BRA `(.L_x_14) ;  /* 0x0000000000580947 */ /* 0x000fea0003800000 */
[----:B--23--:R-:W2:Y:S01]  /*0e20*/  S2UR UR6, SR_CgaCtaId ;  /* 0x00000000000679c3 */ /* 0x00cea20000008800 */
        /* <DEDUP_REMOVED lines=10> */
[----:B--2---:R-:W-:Y:S01]  /*0ed0*/  ULEA UR6, UR6, UR7, 0x18 ;  /* 0x0000000706067291 */ /* 0x004fe2000f8ec0ff */
[----:B------:R-:W2:Y:S11]  /*0ee0*/  FENCE.VIEW.ASYNC.S ;  /* 0x00000000000073c6 */ /* 0x000eb60000000000 */
[----:B--2---:R4:W2:Y:S01]  /*0ef0*/  SYNCS.EXCH.64 URZ, [UR6+0x260], UR10 ;  /* 0x0002600a06ff75b2 */ /* 0x0048a20008000100 */
[----:B------:R4:W3:Y:S01]  /*0f00*/  SYNCS.EXCH.64 URZ, [UR6+0x280], UR4 ;  /* 0x0002800406ff75b2 */ /* 0x0008e20008000100 */
[----:B------:R4:W1:Y:S01]  /*0f10*/  SYNCS.EXCH.64 URZ, [UR6+0x268], UR10 ;  /* 0x0002680a06ff75b2 */ /* 0x0008620008000100 */
[----:B------:R4:W1:Y:S01]  /*0f20*/  SYNCS.EXCH.64 URZ, [UR6+0x288], UR4 ;  /* 0x0002880406ff75b2 */ /* 0x0008620008000100 */
[----:B------:R4:W1:Y:S01]  /*0f30*/  SYNCS.EXCH.64 URZ, [UR6+0x270], UR10 ;  /* 0x0002700a06ff75b2 */ /* 0x0008620008000100 */
[----:B------:R4:W1:Y:S01]  /*0f40*/  SYNCS.EXCH.64 URZ, [UR6+0x290], UR4 ;  /* 0x0002900406ff75b2 */ /* 0x0008620008000100 */
[----:B------:R4:W1:Y:S01]  /*0f50*/  SYNCS.EXCH.64 URZ, [UR6+0x278], UR10 ;  /* 0x0002780a06ff75b2 */ /* 0x0008620008000100 */
[----:B------:R4:W1:Y:S02]  /*0f60*/  SYNCS.EXCH.64 URZ, [UR6+0x298], UR4 ;  /* 0x0002980406ff75b2 */ /* 0x0008640008000100 */
[----:B----4-:R-:W-:Y:S01]  /*0f70*/  NOP ;  /* 0x0000000000007918 */ /* 0x010fe20000000000 */
.L_x_14:
[----:B------:R-:W4:Y:S01]  /*0f80*/  SHFL.IDX PT, R2, R181, RZ, 0x1f ;  /* 0x00001fffb5027589 */ /* 0x000f2200000e0000 */
[----:B------:R-:W-:Y:S01]  /*0f90*/  NOP ;  /* 0x0000000000007918 */ /* 0x000fe20000000000 */
[----:B----4-:R-:W-:-:S13]  /*0fa0*/  ISETP.NE.AND P0, PT, R2, 0x3, PT ;  /* 0x000000030200780c */ /* 0x010fda0003f05270 */
[----:B------:R-:W-:Y:S05]  /*0fb0*/  @P0 BRA `(.L_x_15) ;  /* 0x0000000000380947 */ /* 0x000fea0003800000 */
[----:B--23--:R-:W2:Y:S01]  /*0fc0*/  S2UR UR5, SR_CgaCtaId ;  /* 0x00000000000579c3 */ /* 0x00cea20000008800 */
        /* <DEDUP_REMOVED lines=8> */
[----:B--2---:R4:W2:Y:S01]  /*1050*/  SYNCS.EXCH.64 URZ, [UR5+0x2a0], UR6 ;  /* 0x0002a00605ff75b2 */ /* 0x0048a20008000100 */
[----:B------:R4:W3:Y:S01]  /*1060*/  SYNCS.EXCH.64 URZ, [UR5+0x2b0], UR6 ;  /* 0x0002b00605ff75b2 */ /* 0x0008e20008000100 */
[----:B------:R4:W1:Y:S01]  /*1070*/  SYNCS.EXCH.64 URZ, [UR5+0x2a8], UR6 ;  /* 0x0002a80605ff75b2 */ /* 0x0008620008000100 */
[----:B------:R4:W1:Y:S02]  /*1080*/  SYNCS.EXCH.64 URZ, [UR5+0x2b8], UR6 ;  /* 0x0002b80605ff75b2 */ /* 0x0008640008000100 */
[----:B----4-:R-:W-:Y:S01]  /*1090*/  NOP ;  /* 0x0000000000007918 */ /* 0x010fe20000000000 */
.L_x_15:
[----:B--23--:R-:W2:Y:S01]  /*10a0*/  S2UR UR5, SR_CTAID.X ;  /* 0x00000000000579c3 */ /* 0x00cea20000002500 */
[----:B------:R-:W-:-:S05]  /*10b0*/  CS2R.32 R167, SR_CgaSize ;  /* 0x0000000000a77805 */ /* 0x000fca0000008a00 */
[----:B------:R-:W-:-:S05]  /*10c0*/  IMAD R167, R167, -0xa0, RZ ;  /* 0xffffff60a7a77824 */ /* 0x000fca00078e02ff */
[----:B------:R-:W-:-:S14]  /*10d0*/  R2UR UR7, R167 ;  /* 0x00000000a70772ca */ /* 0x000fdc00000e0000 */
[----:B------:R-:W3:Y:S01]  /*10e0*/  LDCU UR7, c[0x0][UR7+0x2b0] ;  /* 0x00005600070777ac */ /* 0x000ee20008000800 */
[----:B------:R-:W-:Y:S01]  /*10f0*/  NOP ;  /* 0x0000000000007918 */ /* 0x000fe20000000000 */
[----:B------:R-:W-:-:S05]  /*1100*/  CS2R.32 R167, SR_CgaSize ;  /* 0x0000000000a77805 */ /* 0x000fca0000008a00 */
[----:B------:R-:W-:-:S05]  /*1110*/  IMAD R167, R167, -0xa0, RZ ;  /* 0xffffff60a7a77824 */ /* 0x000fca00078e02ff */
[----:B------:R-:W-:-:S14]  /*1120*/  R2UR UR6, R167 ;  /* 0x00000000a70672ca */ /* 0x000fdc00000e0000 */
[----:B------:R-:W4:Y:S01]  /*1130*/  LDCU UR6, c[0x0][UR6+0x2b4] ;  /* 0x00005680060677ac */ /* 0x000f220008000800 */
[----:B------:R-:W1:Y:S08]  /*1140*/  S2UR UR4, SR_CTAID.Y ;  /* 0x00000000000479c3 */ /* 0x000e700000002600 */
[----:B------:R-:W4:Y:S01]  /*1150*/  LDC R9, c[0x0][0xb24] ;  /* 0x0002c900ff097b82 */ /* 0x000f220000000800 */
[----:B--2---:R-:W-:-:S02]  /*1160*/  I2FP.F32.U32 R4, UR5 ;  /* 0x0000000500047c45 */ /* 0x004fc40008201000 */
[----:B------:R-:W-:-:S05]  /*1170*/  CS2R.32 R5, SR_CgaSize ;  /* 0x0000000000057805 */ /* 0x000fca0000008a00 */
[----:B------:R-:W-:-:S06]  /*1180*/  IMAD R5, R5, -0xa0, RZ ;  /* 0xffffff6005057824 */ /* 0x000fcc00078e02ff */
[----:B------:R-:W2:Y:S01]  /*1190*/  LDC R5, c[0x0][R5+0x2a0] ;  /* 0x0000a80005057b82 */ /* 0x000ea20000000800 */
[----:B------:R-:W-:Y:S01]  /*11a0*/  MOV R167, UR5 ;  /* 0x0000000500a77c02 */ /* 0x000fe20008000f00 */
[----:B---3--:R-:W-:Y:S01]  /*11b0*/  FMUL R4, R4, UR7 ;  /* 0x0000000704047c20 */ /* 0x008fe20008400000 */
[----:B-1----:R-:W-:Y:S02]  /*11c0*/  I2FP.F32.U32 R2, UR4 ;  /* 0x0000000400027c45 */ /* 0x002fe40008201000 */
[----:B------:R-:W-:-:S05]  /*11d0*/  CS2R.32 R3, SR_CgaSize ;  /* 0x0000000000037805 */ /* 0x000fca0000008a00 */
[----:B------:R-:W-:-:S06]  /*11e0*/  IMAD R3, R3, -0xa0, RZ ;  /* 0xffffff6003037824 */ /* 0x000fcc00078e02ff */
[----:B------:R-:W1:Y:S01]  /*11f0*/  LDC R3, c[0x0][R3+0x2a4] ;  /* 0x0000a90003037b82 */ /* 0x000e620000000800 */
[----:B------:R-:W3:Y:S01]  /*1200*/  F2I.U32.TRUNC.NTZ R166, R4 ;  /* 0x0000000400a67305 */ /* 0x000ee2000020f000 */
[----:B------:R-:W-:Y:S01]  /*1210*/  MOV R165, UR4 ;  /* 0x0000000400a57c02 */ /* 0x000fe20008000f00 */
[----:B----4-:R-:W-:-:S05]  /*1220*/  FMUL R2, R2, UR6 ;  /* 0x0000000602027c20 */ /* 0x010fca0008400000 */
[----:B------:R-:W-:Y:S01]  /*1230*/  BAR.SYNC.DEFER_BLOCKING 0x0 ;  /* 0x0000000000007b1d */ /* 0x000fe20000010000 */
[----:B------:R-:W-:-:S05]  /*1240*/  ISETP.GE.AND P0, PT, R9, 0x1, PT ;  /* 0x000000010900780c */ /* 0x000fca0003f06270 */
[----:B------:R-:W4:Y:S02]  /*1250*/  F2I.U32.TRUNC.NTZ R164, R2 ;  /* 0x0000000200a47305 */ /* 0x000f24000020f000 */
[----:B------:R-:W1:Y:S01]  /*1260*/  S2UR UR36, SR_CTAID.Z ;  /* 0x00000000002479c3 */ /* 0x000e620000002700 */
[----:B---3--:R-:W-:-:S05]  /*1270*/  IADD3 R166, PT, PT, -R166, RZ, RZ ;  /* 0x000000ffa6a67210 */ /* 0x008fca0007ffe1ff */
[----:B--2---:R-:W-:Y:S01]  /*1280*/  IMAD R166, R5, R166, UR5 ;  /* 0x0000000505a67e24 */ /* 0x004fe2000f8e02a6 */
[----:B----4-:R-:W-:-:S05]  /*1290*/  IADD3 R164, PT, PT, -R164, RZ, RZ ;  /* 0x000000ffa4a47210 */ /* 0x010fca0007ffe1ff */
[----:B-1----:R-:W-:Y:S01]  /*12a0*/  IMAD R164, R3, R164, UR4 ;  /* 0x0000000403a47e24 */ /* 0x002fe2000f8e02a4 */
[----:B------:R-:W-:Y:S06]  /*12b0*/  @!P0 BRA `(.L_x_16) ;  /* 0x0000000000b88947 */ /* 0x000fec0003800000 */
[----:B------:R-:W1:Y:S01]  /*12c0*/  LDC.64 R4, c[0x0][0xb18] ;  /* 0x0002c600ff047b82 */ /* 0x000e620000000a00 */
[----:B------:R-:W-:-:S07]  /*12d0*/  ISETP.NE.AND P0, PT, R9, 0x1, PT ;  /* 0x000000010900780c */ /* 0x000fce0003f05270 */
[----:B------:R-:W2:Y:S08]  /*12e0*/  LDC R10, c[0x0][0xb0c] ;  /* 0x0002c300ff0a7b82 */ /* 0x000eb00000000800 */
[----:B------:R-:W3:Y:S08]  /*12f0*/  LDC R11, c[0x0][0x370] ;  /* 0x0000dc00ff0b7b82 */ /* 0x000ef00000000800 */
[----:B------:R-:W4:Y:S01]  /*1300*/  LDC R12, c[0x0][0x374] ;  /* 0x0000dd00ff0c7b82 */ /* 0x000f220000000800 */
[----:B-1----:R-:W-:-:S07]  /*1310*/  ISETP.NE.AND P1, PT, R4, 0x1, PT ;  /* 0x000000010400780c */ /* 0x002fce0003f25270 */
[----:B------:R-:W3:Y:S01]  /*1320*/  LDC.64 R6, c[0x0][0xb10] ;  /* 0x0002c400ff067b82 */ /* 0x000ee20000000a00 */
[----:B--2---:R-:W-:-:S07]  /*1330*/  ISETP.NE.AND P2, PT, R10, 0x1, PT ;  /* 0x000000010a00780c */ /* 0x004fce0003f45270 */
[----:B------:R-:W1:Y:S08]  /*1340*/  LDC R8, c[0x0][0xb20] ;  /* 0x0002c800ff087b82 */ /* 0x000e700000000800 */
[----:B------:R-:W2:Y:S01]  /*1350*/  LDC.64 R2, c[0x0][0xb28] ;  /* 0x0002ca00ff027b82 */ /* 0x000ea20000000a00 */
[----:B----4-:R-:W-:-:S04]  /*1360*/  IMAD.HI.U32 R13, R12, R5, RZ ;  /* 0x000000050c0d7227 */ /* 0x010fc800078e00ff */
[----:B------:R-:W-:-:S04]  /*1370*/  IMAD.HI.U32 R5, R165, R5, RZ ;  /* 0x00000005a5057227 */ /* 0x000fc800078e00ff */
[----:B---3--:R-:W-:-:S04]  /*1380*/  IMAD.HI.U32 R14, R11, R6, RZ ;  /* 0x000000060b0e7227 */ /* 0x008fc800078e00ff */
[----:B------:R-:W-:Y:S01]  /*1390*/  IMAD.HI.U32 R16, R167, R6, RZ ;  /* 0x00000006a7107227 */ /* 0x000fe200078e00ff */
[-C--:B------:R-:W-:Y:S02]  /*13a0*/  @P2 SHF.R.U32.HI R11, RZ, R7.reuse, R14 ;  /* 0x00000007ff0b2219 */ /* 0x080fe4000001160e */
[-C--:B-1----:R-:W-:Y:S02]  /*13b0*/  @P1 SHF.R.U32.HI R12, RZ, R8.reuse, R13 ;  /* 0x00000008ff0c1219 */ /* 0x082fe4000001160d */
[----:B------:R-:W-:Y:S02]  /*13c0*/  SHF.R.U32.HI R8, RZ, R8, R5 ;  /* 0x00000008ff087219 */ /* 0x000fe40000011605 */
[----:B------:R-:W-:Y:S02]  /*13d0*/  SHF.R.U32.HI R16, RZ, R7, R16 ;  /* 0x00000007ff107219 */ /* 0x000fe40000011610 */
[----:B------:R-:W-:Y:S01]  /*13e0*/  SEL R5, R165, R8, !P1 ;  /* 0x00000008a5057207 */ /* 0x000fe20004800000 */
[----:B--2---:R-:W-:Y:S01]  /*13f0*/  IMAD.HI.U32 R14, R12, R2, RZ ;  /* 0x000000020c0e7227 */ /* 0x004fe200078e00ff */
[----:B------:R-:W-:-:S03]  /*1400*/  SEL R7, R167, R16, !P2 ;  /* 0x00000010a7077207 */ /* 0x000fc60005000000 */
[----:B------:R-:W-:Y:S01]  /*1410*/  IMAD.HI.U32 R6, R11, R2, RZ ;  /* 0x000000020b067227 */ /* 0x000fe200078e00ff */
[----:B------:R-:W-:-:S04]  /*1420*/  @P0 SHF.R.U32.HI R12, RZ, R3, R14 ;  /* 0x00000003ff0c0219 */ /* 0x000fc8000001160e */
[----:B------:R-:W-:Y:S01]  /*1430*/  @P0 SHF.R.U32.HI R11, RZ, R3, R6 ;  /* 0x00000003ff0b0219 */ /* 0x000fe20000011606 */
[----:B------:R-:W-:-:S04]  /*1440*/  IMAD R12, R12, R9, RZ ;  /* 0x000000090c0c7224 */ /* 0x000fc800078e02ff */
[----:B------:R-:W-:Y:S01]  /*1450*/  IMAD R6, R11, R9, RZ ;  /* 0x000000090b067224 */ /* 0x000fe200078e02ff */
[----:B------:R-:W-:-:S04]  /*1460*/  ISETP.GE.AND P1, PT, R5, R12, PT ;  /* 0x0000000c0500720c */ /* 0x000fc80003f26270 */
[----:B------:R-:W-:Y:S01]  /*1470*/  ISETP.GE.OR P1, PT, R7, R6, P1 ;  /* 0x000000060700720c */ /* 0x000fe20000f26670 */
[----:B------:R-:W-:-:S05]  /*1480*/  IMAD.HI.U32 R6, R5, R2, RZ ;  /* 0x0000000205067227 */ /* 0x000fca00078e00ff */
[----:B------:R-:W-:-:S04]  /*1490*/  SHF.R.U32.HI R6, RZ, R3, R6 ;  /* 0x00000003ff067219 */ /* 0x000fc80000011606 */
[----:B------:R-:W-:-:S03]  /*14a0*/  SEL R6, R5, R6, !P0 ;  /* 0x0000000605067207 */ /* 0x000fc60004000000 */
[----:B------:R-:W-:Y:S01]  /*14b0*/  @!P1 IMAD.HI.U32 R8, R7, R2, RZ ;  /* 0x0000000207089227 */ /* 0x000fe200078e00ff */
[----:B------:R-:W-:-:S04]  /*14c0*/  IADD3 R2, PT, PT, -R6, RZ, RZ ;  /* 0x000000ff06027210 */ /* 0x000fc80007ffe1ff */
[----:B------:R-:W-:Y:S01]  /*14d0*/  @!P1 SHF.R.U32.HI R8, RZ, R3, R8 ;  /* 0x00000003ff089219 */ /* 0x000fe20000011608 */
[----:B------:R-:W-:-:S03]  /*14e0*/  IMAD R2, R9, R2, R5 ;  /* 0x0000000209027224 */ /* 0x000fc600078e0205 */
[----:B------:R-:W-:Y:S02]  /*14f0*/  @!P1 SEL R3, R7, R8, !P0 ;  /* 0x0000000807039207 */ /* 0x000fe40004000000 */
[----:B------:R-:W-:-:S03]  /*1500*/  IADD3 R8, PT, PT, -R5, RZ, RZ ;  /* 0x000000ff05087210 */ /* 0x000fc60007ffe1ff */
[--C-:B------:R-:W-:Y:S02]  /*1510*/  @!P1 IMAD.IADD R6, R6, 0x1, -R3.reuse ;  /* 0x0000000106069824 */ /* 0x100fe400078e0a03 */
[----:B------:R-:W-:Y:S01]  /*1520*/  @!P1 IMAD R3, R2, R11, R3 ;  /* 0x0000000b02039224 */ /* 0x000fe200078e0203 */
[----:B------:R-:W-:Y:S01]  /*1530*/  IADD3 R2, PT, PT, -R7, RZ, RZ ;  /* 0x000000ff07027210 */ /* 0x000fe20007ffe1ff */
[----:B------:R-:W-:Y:S02]  /*1540*/  @!P1 IMAD R5, R6, R9, R7 ;  /* 0x0000000906059224 */ /* 0x000fe400078e0207 */
[----:B------:R-:W-:Y:S02]  /*1550*/  IMAD R8, R4, R8, R165 ;  /* 0x0000000804087224 */ /* 0x000fe400078e02a5 */
[----:B------:R-:W-:Y:S02]  /*1560*/  @!P1 IMAD.MOV.U32 R7, RZ, RZ, R3 ;  /* 0x000000ffff079224 */ /* 0x000fe400078e0003 */
[----:B------:R-:W-:-:S02]  /*1570*/  IMAD R2, R10, R2, R167 ;  /* 0x000000020a027224 */ /* 0x000fc400078e02a7 */
[----:B------:R-:W-:Y:S02]  /*1580*/  IMAD R165, R5, R4, R8 ;  /* 0x0000000405a57224 */ /* 0x000fe400078e0208 */
[----:B------:R-:W-:Y:S02]  /*1590*/  IMAD R167, R7, R10, R2 ;  /* 0x0000000a07a77224 */ /* 0x000fe400078e0202 */
.L_x_16:
[----:B------:R-:W1:Y:S01]  /*15a0*/  LDCU UR4, c[0x0][0xb30] ;  /* 0x00016600ff0477ac */ /* 0x000e620008000800 */
[----:B------:R-:W2:Y:S08]  /*15b0*/  S2UR UR37, SR_CgaCtaId ;  /* 0x00000000002579c3 */ /* 0x000eb00000008800 */
[----:B------:R-:W3:Y:S01]  /*15c0*/  LDC R72, c[0x0][0xb24] ;  /* 0x0002c900ff487b82 */ /* 0x000ee20000000800 */
[----:B-1----:R-:W-:-:S09]  /*15d0*/  UISETP.NE.AND UP1, UPT, UR4, 0x1, UPT ;  /* 0x000000010400788c */ /* 0x002fd2000bf25270 */
[----:B--2---:R-:W-:Y:S05]  /*15e0*/  BRA.U UP1, `(.L_x_17) ;  /* 0x0000000101407547 */ /* 0x004fea000b800000 */
[----:B------:R-:W1:Y:S08]  /*15f0*/  LDC.64 R4, c[0x0][0xb10] ;  /* 0x0002c400ff047b82 */ /* 0x000e700000000a00 */
[----:B------:R-:W2:Y:S08]  /*1600*/  LDC.64 R2, c[0x0][0xb18] ;  /* 0x0002c600ff027b82 */ /* 0x000eb00000000a00 */
[----:B------:R-:W4:Y:S08]  /*1610*/  LDC R6, c[0x0][0xb20] ;  /* 0x0002c800ff067b82 */ /* 0x000f300000000800 */
[----:B------:R-:W3:Y:S01]  /*1620*/  LDC R8, c[0x0][0xb0c] ;  /* 0x0002c300ff087b82 */ /* 0x000ee20000000800 */
[----:B-1----:R-:W-:-:S05]  /*1630*/  IMAD.HI.U32 R4, R167, R4, RZ ;  /* 0x00000004a7047227 */ /* 0x002fca00078e00ff */
[----:B------:R-:W-:Y:S01]  /*1640*/  SHF.R.U32.HI R4, RZ, R5, R4 ;  /* 0x00000005ff047219 */ /* 0x000fe20000011604 */
[----:B--2---:R-:W-:Y:S01]  /*1650*/  IMAD.HI.U32 R3, R165, R3, RZ ;  /* 0x00000003a5037227 */ /* 0x004fe200078e00ff */
[----:B------:R-:W-:-:S04]  /*1660*/  ISETP.NE.AND P0, PT, R2, 0x1, PT ;  /* 0x000000010200780c */ /* 0x000fc80003f05270 */
[----:B----4-:R-:W-:-:S04]  /*1670*/  SHF.R.U32.HI R6, RZ, R6, R3 ;  /* 0x00000006ff067219 */ /* 0x010fc80000011603 */
[----:B------:R-:W-:Y:S02]  /*1680*/  SEL R3, R165, R6, !P0 ;  /* 0x00000006a5037207 */ /* 0x000fe40004000000 */
[----:B---3--:R-:W-:-:S04]  /*1690*/  ISETP.NE.AND P1, PT, R8, 0x1, PT ;  /* 0x000000010800780c */ /* 0x008fc80003f25270 */
[----:B------:R-:W-:-:S05]  /*16a0*/  SEL R4, R167, R4, !P1 ;  /* 0x00000004a7047207 */ /* 0x000fca0004800000 */
[----:B------:R-:W-:Y:S02]  /*16b0*/  IMAD.IADD R5, R3, 0x1, -R4 ;  /* 0x0000000103057824 */ /* 0x000fe400078e0a04 */
[----:B------:R-:W-:Y:S02]  /*16c0*/  IMAD.IADD R3, R4, 0x1, -R3 ;  /* 0x0000000104037824 */ /* 0x000fe400078e0a03 */
[----:B------:R-:W-:Y:S02]  /*16d0*/  IMAD R167, R5, R8, R167 ;  /* 0x0000000805a77224 */ /* 0x000fe400078e02a7 */
[----:B------:R-:W-:-:S07]  /*16e0*/  IMAD R165, R3, R2, R165 ;  /* 0x0000000203a57224 */ /* 0x000fce00078e02a5 */
.L_x_17:
[----:B------:R-:W-:Y:S01]  /*16f0*/  BAR.SYNC.DEFER_BLOCKING 0x0 ;  /* 0x0000000000007b1d */ /* 0x000fe20000010000 */
[----:B------:R-:W-:Y:S01]  /*1700*/  UISETP.NE.AND UP1, UPT, UR8, 0x2, UPT ;  /* 0x000000020800788c */ /* 0x000fe2000bf25270 */
[----:B------:R-:W-:Y:S02]  /*1710*/  ISETP.NE.OR P5, PT, R0, 0x2, !P5 ;  /* 0x000000020000780c */ /* 0x000fe40006fa5670 */
[----:B------:R-:W-:-:S06]  /*1720*/  LOP3.LUT R2, R176, 0x1f, RZ, 0xc0, !PT ;  /* 0x0000001fb0027812 */ /* 0x000fcc00078ec0ff */
[----:B------:R-:W-:Y:S05]  /*1730*/  BRA.U UP1, `(.L_x_18) ;  /* 0x0000002101987547 */ /* 0x000fea000b800000 */
[----:B------:R-:W1:Y:S01]  /*1740*/  LDCU UR13, c[0x0][0x38c] ;  /* 0x00007180ff0d77ac */ /* 0x000e620008000800 */
[----:B------:R-:W2:Y:S01]  /*1750*/  LDC R9, c[0x0][0x370] ;  /* 0x0000dc00ff097b82 */ /* 0x000ea20000000800 */
[----:B------:R-:W-:Y:S01]  /*1760*/  PLOP3.LUT P1, PT, PT, PT, UP2, 0x80, 0x8 ;  /* 0x000000000008781c */ /* 0x000fe20003f2f028 */
[----:B------:R-:W-:Y:S01]  /*1770*/  HFMA2 R12, -RZ, RZ, 0, 0 ;  /* 0x00000000ff0c7431 */ /* 0x000fe200000001ff */
[----:B------:R-:W-:Y:S01]  /*1780*/  ISETP.EQ.OR P4, PT, R2, RZ, P5 ;  /* 0x000000ff0200720c */ /* 0x000fe20002f82670 */
[----:B------:R-:W-:Y:S01]  /*1790*/  IMAD.MOV.U32 R15, RZ, RZ, 0x1 ;  /* 0x00000001ff0f7424 */ /* 0x000fe200078e00ff */
[----:B------:R-:W-:Y:S01]  /*17a0*/  PLOP3.LUT P1, PT, P1, PT, PT, 0x8, 0x80 ;  /* 0x000000000080781c */ /* 0x000fe20000f2e170 */
[----:B------:R-:W-:Y:S01]  /*17b0*/  IMAD.MOV.U32 R14, RZ, RZ, RZ ;  /* 0x000000ffff0e7224 */ /* 0x000fe200078e00ff */
[----:B------:R-:W-:Y:S01]  /*17c0*/  MOV R8, 0x1 ;  /* 0x0000000100087802 */ /* 0x000fe20000000f00 */
[----:B------:R-:W4:Y:S01]  /*17d0*/  LDC R0, c[0x0][0x374] ;  /* 0x0000dd00ff007b82 */ /* 0x000f220000000800 */
[----:B------:R-:W-:Y:S01]  /*17e0*/  IMAD.MOV.U32 R10, RZ, RZ, RZ ;  /* 0x000000ffff0a7224 */ /* 0x000fe200078e00ff */
[----:B------:R-:W2:Y:S01]  /*17f0*/  LDCU.64 UR22, c[0x0][0x348] ;  /* 0x00006900ff1677ac */ /* 0x000ea20008000a00 */
[----:B------:R-:W-:Y:S01]  /*1800*/  UMOV UR6, URZ ;  /* 0x000000ff00067c82 */ /* 0x000fe20008000000 */
[----:B-1----:R-:W-:-:S04]  /*1810*/  UIADD3 UR5, UPT, UPT, UR13, 0x1f, URZ ;  /* 0x0000001f0d057890 */ /* 0x002fc8000fffe0ff */
[----:B------:R-:W-:-:S04]  /*1820*/  USHF.R.S32.HI UR4, URZ, 0x1f, UR5 ;  /* 0x0000001fff047899 */ /* 0x000fc80008011405 */
[----:B------:R-:W-:-:S04]  /*1830*/  ULEA.HI UR4, UR4, UR5, URZ, 0x5 ;  /* 0x0000000504047291 */ /* 0x000fc8000f8f28ff */
[----:B------:R-:W-:Y:S02]  /*1840*/  USHF.R.S32.HI UR15, URZ, 0x5, UR4 ;  /* 0x00000005ff0f7899 */ /* 0x000fe40008011404 */
[----:B------:R-:W-:Y:S02]  /*1850*/  UIADD3 UR4, UPT, UPT, UR13, -0x1, URZ ;  /* 0xffffffff0d047890 */ /* 0x000fe4000fffe0ff */
[----:B------:R-:W-:Y:S02]  /*1860*/  UISETP.LT.U32.AND UP0, UPT, UR15, 0x22, UPT ;  /* 0x000000220f00788c */ /* 0x000fe4000bf01070 */
[----:B------:R-:W-:Y:S02]  /*1870*/  UISETP.GE.U32.AND UP1, UPT, UR4, -0x3f, UPT ;  /* 0xffffffc10400788c */ /* 0x000fe4000bf26070 */
[----:B------:R-:W-:Y:S02]  /*1880*/  USEL UR14, UR15, 0x22, UP0 ;  /* 0x000000220f0e7887 */ /* 0x000fe40008000000 */
[----:B------:R-:W-:-:S02]  /*1890*/  UIADD3 UR13, UPT, UPT, UR13, 0x3e, URZ ;  /* 0x0000003e0d0d7890 */ /* 0x000fc4000fffe0ff */
[----:B------:R-:W-:Y:S02]  /*18a0*/  UIADD3 UR5, UPT, UPT, UR14, -0x1, URZ ;  /* 0xffffffff0e057890 */ /* 0x000fe4000fffe0ff */
[----:B------:R-:W-:-:S03]  /*18b0*/  UIADD3 UR7, UPT, UPT, UR15, -UR14, URZ ;  /* 0x8000000e0f077290 */ /* 0x000fc6000fffe0ff */
[----:B------:R-:W-:-:S04]  /*18c0*/  @UP1 UIADD3 UR5, UPT, UPT, UR14, URZ, URZ ;  /* 0x000000ff0e051290 */ /* 0x000fc8000fffe0ff */
[----:B--2---:R-:W-:-:S12]  /*18d0*/  UIADD3 UR5, UPT, UPT, UR5, 0x1, URZ ;  /* 0x0000000105057890 */ /* 0x004fd8000fffe0ff */
.L_x_36:
[----:B------:R-:W-:Y:S01]  /*18e0*/  UISETP.NE.AND UP0, UPT, UR37, URZ, UPT ;  /* 0x000000ff2500728c */ /* 0x000fe2000bf05270 */
[----:B------:R-:W1:Y:S08]  /*18f0*/  S2UR UR37, SR_CgaCtaId ;  /* 0x00000000002579c3 */ /* 0x000e700000008800 */
[----:B------:R-:W-:Y:S05]  /*1900*/  BRA.U UP0, `(.L_x_19) ;  /* 0x0000000100347547 */ /* 0x000fea000b800000 */
[----:B------:R-:W2:Y:S01]  /*1910*/  S2R R2, SR_CgaCtaId ;  /* 0x0000000000027919 */ /* 0x000ea20000008800 */
[----:B------:R-:W-:-:S04]  /*1920*/  MOV R3, 0x400 ;  /* 0x0000040000037802 */ /* 0x000fc80000000f00 */
[----:B--2---:R-:W-:Y:S02]  /*1930*/  LEA R3, R2, R3, 0x18 ;  /* 0x0000000302037211 */ /* 0x004fe400078ec0ff */
[----:B------:R-:W-:-:S03]  /*1940*/  SHF.L.U32 R2, R8, 0x1f, RZ ;  /* 0x0000001f08027819 */ /* 0x000fc600000006ff */
[----:B------:R-:W-:-:S04]  /*1950*/  IMAD R3, R10, 0x8, R3 ;  /* 0x000000080a037824 */ /* 0x000fc800078e0203 */
[----:B------:R-:W2:Y:S02]  /*1960*/  SYNCS.PHASECHK.TRANS64.TRYWAIT P0, [R3+URZ+0x2b0], R2 ;  /* 0x0002b002030075a7 */ /* 0x000ea400080011ff */
[----:B--2---:R-:W-:Y:S05]  /*1970*/  @!P0 BRA `(.L_x_20) ;  /* 0x0000006400208947 */ /* 0x004fea0003800000 */
.L_x_126:
[----:B------:R-:W-:Y:S01]  /*1980*/  VIADD R10, R10, 0x1 ;  /* 0x000000010a0a7836 */ /* 0x000fe20000000000 */
[----:B------:R2:W-:Y:S04]  /*1990*/  SYNCS.ARRIVE.TRANS64.A1T0 RZ, [R3+URZ+0x2a0], RZ ;  /* 0x0002a0ff03ff79a7 */ /* 0x0005e800081000ff */
[----:B------:R-:W-:-:S04]  /*19a0*/  ISETP.NE.AND P0, PT, R10, 0x2, PT ;  /* 0x000000020a00780c */ /* 0x000fc80003f05270 */
[----:B------:R-:W-:Y:S02]  /*19b0*/  SEL R10, R10, RZ, P0 ;  /* 0x000000ff0a0a7207 */ /* 0x000fe40000000000 */
[----:B--2---:R-:W-:-:S04]  /*19c0*/  SEL R3, RZ, 0x1, P0 ;  /* 0x00000001ff037807 */ /* 0x004fc80000000000 */
[----:B------:R-:W-:-:S07]  /*19d0*/  LOP3.LUT R8, R8, R3, RZ, 0x3c, !PT ;  /* 0x0000000308087212 */ /* 0x000fce00078e3cff */
.L_x_19:
[----:B------:R-:W-:Y:S01]  /*19e0*/  UMOV UR4, 0x400 ;  /* 0x0000040000047882 */ /* 0x000fe20000000000 */
[----:B------:R-:W-:Y:S01]  /*19f0*/  SHF.L.U32 R2, R15, 0x1f, RZ ;  /* 0x0000001f0f027819 */ /* 0x000fe200000006ff */
[----:B-1----:R-:W-:Y:S01]  /*1a00*/  ULEA UR4, UR37, UR4, 0x18 ;  /* 0x0000000425047291 */ /* 0x002fe2000f8ec0ff */
[----:B------:R-:W-:Y:S01]  /*1a10*/  R2UR UR35, R167 ;  /* 0x00000000a72372ca */ /* 0x000fe200000e0000 */
[----:B------:R-:W-:Y:S01]  /*1a20*/  UISETP.GE.U32.AND UP0, UPT, UR13, 0x3f, UPT ;  /* 0x0000003f0d00788c */ /* 0x000fe2000bf06070 */
[----:B------:R-:W-:Y:S01]  /*1a30*/  R2UR UR11, R165 ;  /* 0x00000000a50b72ca */ /* 0x000fe200000e0000 */
[----:B------:R-:W-:Y:S01]  /*1a40*/  ULEA UR8, UR6, UR4, 0x3 ;  /* 0x0000000406087291 */ /* 0x000fe2000f8e18ff */
[----:B------:R-:W-:-:S08]  /*1a50*/  UMOV UR24, URZ ;  /* 0x000000ff00187c82 */ /* 0x000fd00008000000 */
[----:B------:R1:W2:Y:S01]  /*1a60*/  SYNCS.PHASECHK.TRANS64.TRYWAIT P0, [UR8+0x110], R2 ;  /* 0x00011002ff0075a7 */ /* 0x0002a20008001108 */
[----:B------:R-:W-:Y:S02]  /*1a70*/  USHF.L.U32 UR35, UR35, 0x7, URZ ;  /* 0x0000000723237899 */ /* 0x000fe400080006ff */
[----:B------:R-:W-:Y:S01]  /*1a80*/  USHF.L.U32 UR11, UR11, 0x6, URZ ;  /* 0x000000060b0b7899 */ /* 0x000fe200080006ff */
[----:B------:R-:W-:Y:S11]  /*1a90*/  BRA.U !UP0, `(.L_x_21) ;  /* 0x0000000108a87547 */ /* 0x000ff6000b800000 */
[----:B------:R-:W-:Y:S01]  /*1aa0*/  UMOV UR16, URZ ;  /* 0x000000ff00107c82 */ /* 0x000fe20008000000 */
[----:B------:R-:W-:-:S05]  /*1ab0*/  UMOV UR17, UR6 ;  /* 0x0000000600117c82 */ /* 0x000fca0008000000 */
.L_x_26:
[----:B-1----:R-:W-:Y:S01]  /*1ac0*/  ULEA UR33, UR17, UR4, 0x3 ;  /* 0x0000000411217291 */ /* 0x002fe2000f8e18ff */
[----:B--2---:R-:W-:Y:S01]  /*1ad0*/  @!P5 MOV R3, 0x1800 ;  /* 0x000018000003d802 */ /* 0x004fe20000000f00 */
[----:B--2---:R-:W-:Y:S10]  /*1ae0*/  @P0 BRA `(.L_x_22) ;  /* 0x00000000000c0947 */ /* 0x004ff40003800000 */
[----:B------:R-:W-:-:S04]  /*1af0*/  SHF.L.U32 R5, R15, 0x1f, RZ ;  /* 0x0000001f0f057819 */ /* 0x000fc800000006ff */
[----:B------:R-:W2:Y:S02]  /*1b00*/  SYNCS.PHASECHK.TRANS64.TRYWAIT P0, [UR33+0x110], R5 ;  /* 0x00011005ff0075a7 */ /* 0x000ea40008001121 */
[----:B--2---:R-:W-:Y:S05]  /*1b10*/  @!P0 BRA `(.L_x_23) ;  /* 0x0000006000cc8947 */ /* 0x004fea0003800000 */
.L_x_22:
[----:B------:R2:W-:Y:S01]  /*1b20*/  @!P5 SYNCS.ARRIVE.TRANS64 RZ, [UR33], R3 ;  /* 0x00000003ffffd9a7 */ /* 0x0005e20008000021 */
[----:B------:R-:W-:Y:S04]  /*1b30*/  BSSY.RECONVERGENT B0, `(.L_x_24) ;  /* 0x0000003000007945 */ /* 0x000fe80003800200 */
[----:B------:R-:W-:Y:S05]  /*1b40*/  @P4 BRA `(.L_x_25) ;  /* 0x0000000000044947 */ /* 0x000fea0003800000 */
[----:B------:R-:W-:Y:S05]  /*1b50*/  BPT.TRAP 0x1 ;  /* 0x000000040000795c */ /* 0x000fea0000300000 */
.L_x_25:
[----:B------:R-:W-:Y:S05]  /*1b60*/  BSYNC.RECONVERGENT B0 ;  /* 0x0000000000007941 */ /* 0x000fea0003800200 */
.L_x_24:
[----:B------:R-:W-:Y:S02]  /*1b70*/  UIADD3 UR6, UPT, UPT, UR17, 0x1, URZ ;  /* 0x0000000111067890 */ /* 0x000fe4000fffe0ff */
[----:B------:R-:W-:Y:S02]  /*1b80*/  ULEA UR32, UR17, UR4, 0xc ;  /* 0x0000000411207291 */ /* 0x000fe4000f8e60ff */
[----:B------:R-:W-:Y:S02]  /*1b90*/  UISETP.NE.AND UP0, UPT, UR6, 0x22, UPT ;  /* 0x000000220600788c */ /* 0x000fe4000bf05270 */
[----:B------:R-:W-:Y:S02]  /*1ba0*/  UIADD3 UR26, UP1, UPT, UR22, 0x80, URZ ;  /* 0x00000080161a7890 */ /* 0x000fe4000ff3e0ff */
[----:B------:R-:W-:Y:S02]  /*1bb0*/  USEL UR9, URZ, 0x1, UP0 ;  /* 0x00000001ff097887 */ /* 0x000fe40008000000 */
[----:B------:R-:W-:-:S02]  /*1bc0*/  USEL UR6, UR6, URZ, UP0 ;  /* 0x000000ff06067287 */ /* 0x000fc40008000000 */
[----:B------:R-:W-:Y:S02]  /*1bd0*/  UIADD3 UR20, UP0, UPT, UR22, 0x180, URZ ;  /* 0x0000018016147890 */ /* 0x000fe4000ff1e0ff */
[----:B------:R-:W-:Y:S01]  /*1be0*/  ULEA UR8, UR6, UR4, 0x3 ;  /* 0x0000000406087291 */ /* 0x000fe2000f8e18ff */
[----:B------:R-:W-:Y:S01]  /*1bf0*/  LOP3.LUT R15, R15, UR9, RZ, 0x3c, !PT ;  /* 0x000000090f0f7c12 */ /* 0x000fe2000f8e3cff */
[----:B------:R-:W-:Y:S02]  /*1c00*/  USHF.L.U32 UR34, UR16, 0x5, URZ ;  /* 0x0000000510227899 */ /* 0x000fe400080006ff */
[----:B------:R-:W-:Y:S01]  /*1c10*/  UIADD3.X UR27, UPT, UPT, URZ, UR23, URZ, UP1, !UPT ;  /* 0x00000017ff1b7290 */ /* 0x000fe20008ffe4ff */
[----:B-1----:R-:W-:Y:S01]  /*1c20*/  SHF.L.U32 R2, R15, 0x1f, RZ ;  /* 0x0000001f0f027819 */ /* 0x002fe200000006ff */
[----:B------:R-:W-:Y:S02]  /*1c30*/  UIADD3 UR32, UPT, UPT, UR32, 0x4600, URZ ;  /* 0x0000460020207890 */ /* 0x000fe4000fffe0ff */
[----:B------:R-:W-:Y:S01]  /*1c40*/  UIADD3.X UR21, UPT, UPT, URZ, UR23, URZ, UP0, !UPT ;  /* 0x00000017ff157290 */ /* 0x000fe200087fe4ff */
[----:B------:R1:W1:Y:S01]  /*1c50*/  SYNCS.PHASECHK.TRANS64.TRYWAIT P0, [UR8+0x110], R2 ;  /* 0x00011002ff0075a7 */ /* 0x0002620008001108 */
[----:B------:R-:W-:Y:S01]  /*1c60*/  ULEA UR8, UR17, UR4, 0xb ;  /* 0x0000000411087291 */ /* 0x000fe2000f8e58ff */
[----:B------:R-:W-:Y:S01]  /*1c70*/  UMOV UR18, 0x0 ;  /* 0x0000000000127882 */ /* 0x000fe20000000000 */
[----:B------:R-:W-:-:S02]  /*1c80*/  UMOV UR19, 0x10000000 ;  /* 0x1000000000137882 */ /* 0x000fc40000000000 */
[----:B------:R-:W-:Y:S01]  /*1c90*/  UIADD3 UR8, UPT, UPT, UR8, 0x26600, URZ ;  /* 0x0002660008087890 */ /* 0x000fe2000fffe0ff */
[----:B------:R1:W-:Y:S01]  /*1ca0*/  UTMALDG.3D [UR32], [UR26], desc[UR18] ;  /* 0x000012201a0075b4 */ /* 0x0003e20008011000 */
[----:B------:R-:W-:Y:S01]  /*1cb0*/  UMOV UR12, UR36 ;  /* 0x00000024000c7c82 */ /* 0x000fe20008000000 */
[----:B------:R-:W-:Y:S01]  /*1cc0*/  UMOV UR9, UR33 ;  /* 0x0000002100097c82 */ /* 0x000fe20008000000 */
[----:B------:R-:W-:Y:S01]  /*1cd0*/  UMOV UR10, UR34 ;  /* 0x00000022000a7c82 */ /* 0x000fe20008000000 */
[----:B------:R-:W-:Y:S01]  /*1ce0*/  UIADD3 UR16, UPT, UPT, UR16, 0x1, URZ ;  /* 0x0000000110107890 */ /* 0x000fe2000fffe0ff */
[----:B------:R-:W-:Y:S01]  /*1cf0*/  UMOV UR24, UR5 ;  /* 0x0000000500187c82 */ /* 0x000fe20008000000 */
[----:B------:R-:W-:Y:S02]  /*1d00*/  UMOV UR17, UR6 ;  /* 0x0000000600117c82 */ /* 0x000fe40008000000 */
[----:B------:R1:W-:Y:S01]  /*1d10*/  UTMALDG.3D [UR8], [UR20], desc[UR18] ;  /* 0x00001208140075b4 */ /* 0x0003e20008011000 */
[----:B------:R-:W-:-:S09]  /*1d20*/  UISETP.NE.AND UP0, UPT, UR16, UR5, UPT ;  /* 0x000000051000728c */ /* 0x000fd2000bf05270 */
[----:B------:R-:W-:Y:S05]  /*1d30*/  BRA.U UP0, `(.L_x_26) ;  /* 0xfffffffd00607547 */ /* 0x000fea000b83ffff */
.L_x_21:
[----:B-1----:R-:W-:Y:S01]  /*1d40*/  ULEA UR8, UR6, UR4, 0x3 ;  /* 0x0000000406087291 */ /* 0x002fe2000f8e18ff */
[----:B------:R-:W-:Y:S01]  /*1d50*/  SHF.L.U32 R2, R15, 0x1f, RZ ;  /* 0x0000001f0f027819 */ /* 0x000fe200000006ff */
[----:B------:R-:W-:Y:S01]  /*1d60*/  @!P1 SYNCS.ARRIVE.TRANS64.A1T0 RZ, [UR4+0x238], RZ ;  /* 0x000238ffffff99a7 */ /* 0x000fe20008100004 */
[----:B------:R-:W-:-:S06]  /*1d70*/  UISETP.GT.AND UP0, UPT, UR15, UR14, UPT ;  /* 0x0000000e0f00728c */ /* 0x000fcc000bf04270 */
[----:B--2---:R1:W2:Y:S03]  /*1d80*/  SYNCS.PHASECHK.TRANS64.TRYWAIT P0, [UR8+0x110], R2 ;  /* 0x00011002ff0075a7 */ /* 0x0042a60008001108 */
[----:B------:R-:W-:Y:S05]  /*1d90*/  BRA.U !UP0, `(.L_x_27) ;  /* 0x0000000108ac7547 */ /* 0x000fea000b800000 */
[----:B------:R-:W-:Y:S01]  /*1da0*/  UIADD3 UR21, UPT, UPT, UR7, UR24, URZ ;  /* 0x0000001807157290 */ /* 0x000fe2000fffe0ff */
[----:B------:R-:W-:-:S11]  /*1db0*/  UMOV UR25, UR6 ;  /* 0x0000000600197c82 */ /* 0x000fd60008000000 */
.L_x_32:
[----:B-1----:R-:W-:Y:S01]  /*1dc0*/  ULEA UR17, UR25, UR4, 0x3 ;  /* 0x0000000419117291 */ /* 0x002fe2000f8e18ff */
[----:B--2---:R-:W-:Y:S01]  /*1dd0*/  @!P5 MOV R3, 0x1800 ;  /* 0x000018000003d802 */ /* 0x004fe20000000f00 */
[----:B--2---:R-:W-:Y:S10]  /*1de0*/  @P0 BRA `(.L_x_28) ;  /* 0x00000000000c0947 */ /* 0x004ff40003800000 */
[----:B------:R-:W-:-:S04]  /*1df0*/  SHF.L.U32 R5, R15, 0x1f, RZ ;  /* 0x0000001f0f057819 */ /* 0x000fc800000006ff */
[----:B------:R-:W2:Y:S02]  /*1e00*/  SYNCS.PHASECHK.TRANS64.TRYWAIT P0, [UR17+0x110], R5 ;  /* 0x00011005ff0075a7 */ /* 0x000ea40008001111 */
[----:B--2---:R-:W-:Y:S05]  /*1e10*/  @!P0 BRA `(.L_x_29) ;  /* 0x0000006000248947 */ /* 0x004fea0003800000 */
.L_x_28:
[----:B------:R2:W-:Y:S01]  /*1e20*/  @!P5 SYNCS.ARRIVE.TRANS64 RZ, [UR17], R3 ;  /* 0x00000003ffffd9a7 */ /* 0x0005e20008000011 */
[----:B------:R-:W-:Y:S04]  /*1e30*/  BSSY.RECONVERGENT B0, `(.L_x_30) ;  /* 0x0000003000007945 */ /* 0x000fe80003800200 */
[----:B------:R-:W-:Y:S05]  /*1e40*/  @P4 BRA `(.L_x_31) ;  /* 0x0000000000044947 */ /* 0x000fea0003800000 */
[----:B------:R-:W-:Y:S05]  /*1e50*/  BPT.TRAP 0x1 ;  /* 0x000000040000795c */ /* 0x000fea0000300000 */
.L_x_31:
[----:B------:R-:W-:Y:S05]  /*1e60*/  BSYNC.RECONVERGENT B0 ;  /* 0x0000000000007941 */ /* 0x000fea0003800200 */
.L_x_30:
        /* <DEDUP_REMOVED lines=10> */
[----:B------:R-:W-:Y:S01]  /*1f10*/  UIADD3 UR16, UPT, UPT, UR16, 0x4600, URZ ;  /* 0x0000460010107890 */ /* 0x000fe2000fffe0ff */
[----:B-1----:R-:W-:Y:S01]  /*1f20*/  SHF.L.U32 R2, R15, 0x1f, RZ ;  /* 0x0000001f0f027819 */ /* 0x002fe200000006ff */
[----:B------:R-:W-:Y:S02]  /*1f30*/  UIADD3.X UR31, UPT, UPT, URZ, UR23, URZ, UP1, !UPT ;  /* 0x00000017ff1f7290 */ /* 0x000fe40008ffe4ff */
[----:B------:R-:W-:Y:S01]  /*1f40*/  UIADD3.X UR29, UPT, UPT, URZ, UR23, URZ, UP0, !UPT ;  /* 0x00000017ff1d7290 */ /* 0x000fe200087fe4ff */
[----:B------:R1:W1:Y:S01]  /*1f50*/  SYNCS.PHASECHK.TRANS64.TRYWAIT P0, [UR8+0x110], R2 ;  /* 0x00011002ff0075a7 */ /* 0x0002620008001108 */
[----:B------:R-:W-:Y:S01]  /*1f60*/  ULEA UR8, UR25, UR4, 0xb ;  /* 0x0000000419087291 */ /* 0x000fe2000f8e58ff */
[----:B------:R-:W-:Y:S01]  /*1f70*/  UMOV UR26, 0x0 ;  /* 0x00000000001a7882 */ /* 0x000fe20000000000 */
[----:B------:R-:W-:-:S02]  /*1f80*/  UMOV UR27, 0x10000000 ;  /* 0x10000000001b7882 */ /* 0x000fc40000000000 */
[----:B------:R-:W-:Y:S01]  /*1f90*/  UIADD3 UR8, UPT, UPT, UR8, 0x26600, URZ ;  /* 0x0002660008087890 */ /* 0x000fe2000fffe0ff */
[----:B------:R-:W-:Y:S01]  /*1fa0*/  UMOV UR19, UR35 ;  /* 0x0000002300137c82 */ /* 0x000fe20008000000 */
[----:B------:R-:W-:Y:S01]  /*1fb0*/  UMOV UR20, UR36 ;  /* 0x0000002400147c82 */ /* 0x000fe20008000000 */
[----:B------:R-:W-:Y:S01]  /*1fc0*/  UMOV UR12, UR36 ;  /* 0x00000024000c7c82 */ /* 0x000fe20008000000 */
[----:B------:R-:W-:Y:S01]  /*1fd0*/  UMOV UR9, UR17 ;  /* 0x0000001100097c82 */ /* 0x000fe20008000000 */
[----:B------:R-:W-:Y:S01]  /*1fe0*/  UMOV UR10, UR18 ;  /* 0x00000012000a7c82 */ /* 0x000fe20008000000 */
[----:B------:R1:W-:Y:S01]  /*1ff0*/  UTMALDG.3D [UR16], [UR30], desc[UR26] ;  /* 0x00001a101e0075b4 */ /* 0x0003e20008011000 */
[----:B------:R-:W-:Y:S01]  /*2000*/  UIADD3 UR24, UPT, UPT, UR24, 0x1, URZ ;  /* 0x0000000118187890 */ /* 0x000fe2000fffe0ff */
[----:B------:R-:W-:-:S03]  /*2010*/  UMOV UR25, UR6 ;  /* 0x0000000600197c82 */ /* 0x000fc60008000000 */
[----:B------:R-:W-:Y:S01]  /*2020*/  UISETP.NE.AND UP0, UPT, UR24, UR21, UPT ;  /* 0x000000151800728c */ /* 0x000fe2000bf05270 */
[----:B------:R1:W-:Y:S08]  /*2030*/  UTMALDG.3D [UR8], [UR28], desc[UR26] ;  /* 0x00001a081c0075b4 */ /* 0x0003f00008011000 */
[----:B------:R-:W-:Y:S05]  /*2040*/  BRA.U UP0, `(.L_x_32) ;  /* 0xfffffffd005c7547 */ /* 0x000fea000b83ffff */
.L_x_27:
[----:B-1----:R-:W-:Y:S01]  /*2050*/  LEA R2, R14, UR4, 0x3 ;  /* 0x000000040e027c11 */ /* 0x002fe2000f8e18ff */
[----:B------:R-:W-:Y:S01]  /*2060*/  NOP ;  /* 0x0000000000007918 */ /* 0x000fe20000000000 */
[----:B--2---:R-:W-:Y:S02]  /*2070*/  SHF.L.U32 R3, R12, 0x1f, RZ ;  /* 0x0000001f0c037819 */ /* 0x004fe400000006ff */
[----:B------:R-:W-:Y:S02]  /*2080*/  LEA R4, R14, UR4, 0x4 ;  /* 0x000000040e047c11 */ /* 0x000fe4000f8e20ff */
[----:B------:R-:W1:Y:S02]  /*2090*/  SYNCS.PHASECHK.TRANS64.TRYWAIT P0, [R2+URZ+0x240], R3 ;  /* 0x00024003020075a7 */ /* 0x000e6400080011ff */
[----:B-1----:R-:W-:Y:S05]  /*20a0*/  @!P0 BRA `(.L_x_33) ;  /* 0x0000005c00988947 */ /* 0x002fea0003800000 */
.L_x_129:
[----:B------:R-:W2:Y:S01]  /*20b0*/  LDS.128 R4, [R4+0x2d0] ;  /* 0x0002d00004047984 */ /* 0x000ea20000000c00 */
[----:B---3--:R-:W-:Y:S01]  /*20c0*/  ISETP.GE.AND P0, PT, R72, 0x1, PT ;  /* 0x000000014800780c */ /* 0x008fe20003f06270 */
[----:B-1----:R-:W-:Y:S01]  /*20d0*/  VIADD R2, R2, 0x250 ;  /* 0x0000025002027836 */ /* 0x002fe20000000000 */
[----:B------:R-:W-:Y:S01]  /*20e0*/  @!PT LDS RZ, [RZ] ;  /* 0x00000000fffff984 */ /* 0x000fe20000000800 */
[----:B------:R-:W-:Y:S01]  /*20f0*/  @!PT LDS RZ, [RZ] ;  /* 0x00000000fffff984 */ /* 0x000fe20000000800 */
[----:B------:R-:W-:Y:S01]  /*2100*/  @!PT LDS RZ, [RZ] ;  /* 0x00000000fffff984 */ /* 0x000fe20000000800 */
[----:B------:R-:W-:Y:S01]  /*2110*/  @!PT LDS RZ, [RZ] ;  /* 0x00000000fffff984 */ /* 0x000fe20000000800 */
[----:B------:R1:W-:Y:S06]  /*2120*/  MEMBAR.ALL.CTA ;  /* 0x0000000000007992 */ /* 0x0003ec0000008000 */
[----:B-1----:R-:W1:Y:S01]  /*2130*/  FENCE.VIEW.ASYNC.S ;  /* 0x00000000000073c6 */ /* 0x002e620000000000 */
[----:B------:R-:W-:-:S04]  /*2140*/  PRMT R2, RZ, 0x654, R2 ;  /* 0x00000654ff027816 */ /* 0x000fc80000000002 */
[----:B-1----:R1:W-:Y:S01]  /*2150*/  SYNCS.ARRIVE.TRANS64.RED.A1T0 RZ, [R2+URZ], RZ ;  /* 0x000000ff02ff79a7 */ /* 0x0023e200081004ff */
[----:B--2---:R-:W-:-:S13]  /*2160*/  LOP3.LUT P2, RZ, R6, 0x1, RZ, 0xc0, !PT ;  /* 0x0000000106ff7812 */ /* 0x004fda000784c0ff */
[----:B------:R-:W-:Y:S01]  /*2170*/  @P2 SHF.R.U32.HI R3, RZ, 0x10, R5 ;  /* 0x00000010ff032819 */ /* 0x000fe20000011605 */
[----:B------:R-:W-:Y:S01]  /*2180*/  VOTEU.ANY UP0, P2 ;  /* 0x0000000000ff7886 */ /* 0x000fe20001000100 */
[----:B------:R-:W-:Y:S02]  /*2190*/  @P2 MOV R13, R4 ;  /* 0x00000004000d2202 */ /* 0x000fe40000000f00 */
[----:B------:R-:W-:Y:S02]  /*21a0*/  @P2 R2UR.BROADCAST UR8, R3 ;  /* 0x00000000030822ca */ /* 0x000fe400008e0000 */
[----:B------:R-:W-:-:S11]  /*21b0*/  @P2 LOP3.LUT R11, R5, 0xffff, RZ, 0xc0, !PT ;  /* 0x0000ffff050b2812 */ /* 0x000fd600078ec0ff */
[----:B------:R-:W-:Y:S01]  /*21c0*/  @UP0 UMOV UR36, UR8 ;  /* 0x0000000800240c82 */ /* 0x000fe20008000000 */
[----:B-1----:R-:W-:Y:S05]  /*21d0*/  @!P0 BRA `(.L_x_34) ;  /* 0x0000000000b88947 */ /* 0x002fea0003800000 */
[----:B------:R-:W4:Y:S01]  /*21e0*/  LDC.64 R4, c[0x0][0xb18] ;  /* 0x0002c600ff047b82 */ /* 0x000f220000000a00 */
[----:B------:R-:W-:-:S07]  /*21f0*/  ISETP.NE.AND P3, PT, R72, 0x1, PT ;  /* 0x000000014800780c */ /* 0x000fce0003f65270 */
[----:B------:R-:W1:Y:S08]  /*2200*/  LDC.64 R6, c[0x0][0xb10] ;  /* 0x0002c400ff067b82 */ /* 0x000e700000000a00 */
[----:B------:R-:W2:Y:S08]  /*2210*/  LDC R16, c[0x0][0xb20] ;  /* 0x0002c800ff107b82 */ /* 0x000eb00000000800 */
[----:B------:R-:W3:Y:S01]  /*2220*/  LDC R18, c[0x0][0xb0c] ;  /* 0x0002c300ff127b82 */ /* 0x000ee20000000800 */
[----:B----4-:R-:W-:Y:S01]  /*2230*/  IMAD.HI.U32 R17, R0, R5, RZ ;  /* 0x0000000500117227 */ /* 0x010fe200078e00ff */
[----:B------:R-:W-:-:S03]  /*2240*/  ISETP.NE.AND P0, PT, R4, 0x1, PT ;  /* 0x000000010400780c */ /* 0x000fc60003f05270 */
[----:B------:R-:W-:-:S03]  /*2250*/  IMAD.HI.U32 R5, R11, R5, RZ ;  /* 0x000000050b057227 */ /* 0x000fc600078e00ff */
[----:B------:R-:W4:Y:S01]  /*2260*/  LDC.64 R2, c[0x0][0xb28] ;  /* 0x0002ca00ff027b82 */ /* 0x000f220000000a00 */
[----:B-1----:R-:W-:-:S04]  /*2270*/  IMAD.HI.U32 R20, R9, R6, RZ ;  /* 0x0000000609147227 */ /* 0x002fc800078e00ff */
[----:B------:R-:W-:Y:S01]  /*2280*/  IMAD.HI.U32 R22, R13, R6, RZ ;  /* 0x000000060d167227 */ /* 0x000fe200078e00ff */
[----:B------:R-:W-:Y:S02]  /*2290*/  SHF.R.U32.HI R20, RZ, R7, R20 ;  /* 0x00000007ff147219 */ /* 0x000fe40000011614 */
[-C--:B--2---:R-:W-:Y:S02]  /*22a0*/  SHF.R.U32.HI R17, RZ, R16.reuse, R17 ;  /* 0x00000010ff117219 */ /* 0x084fe40000011611 */
[----:B------:R-:W-:Y:S02]  /*22b0*/  SHF.R.U32.HI R16, RZ, R16, R5 ;  /* 0x00000010ff107219 */ /* 0x000fe40000011605 */
[----:B------:R-:W-:Y:S02]  /*22c0*/  SEL R17, R0, R17, !P0 ;  /* 0x0000001100117207 */ /* 0x000fe40004000000 */
[----:B------:R-:W-:Y:S02]  /*22d0*/  SHF.R.U32.HI R22, RZ, R7, R22 ;  /* 0x00000007ff167219 */ /* 0x000fe40000011616 */
[----:B---3--:R-:W-:-:S02]  /*22e0*/  ISETP.NE.AND P1, PT, R18, 0x1, PT ;  /* 0x000000011200780c */ /* 0x008fc40003f25270 */
[----:B------:R-:W-:Y:S02]  /*22f0*/  SEL R5, R11, R16, !P0 ;  /* 0x000000100b057207 */ /* 0x000fe40004000000 */
[----:B------:R-:W-:Y:S02]  /*2300*/  SEL R19, R9, R20, !P1 ;  /* 0x0000001409137207 */ /* 0x000fe40004800000 */
[----:B------:R-:W-:Y:S01]  /*2310*/  SEL R7, R13, R22, !P1 ;  /* 0x000000160d077207 */ /* 0x000fe20004800000 */
[----:B----4-:R-:W-:-:S04]  /*2320*/  IMAD.HI.U32 R20, R17, R2, RZ ;  /* 0x0000000211147227 */ /* 0x010fc800078e00ff */
        /* <DEDUP_REMOVED lines=10> */
[----:B------:R-:W-:-:S04]  /*23d0*/  @!P0 IMAD.HI.U32 R16, R7, R2, RZ ;  /* 0x0000000207108227 */ /* 0x000fc800078e00ff */
[----:B------:R-:W-:Y:S01]  /*23e0*/  IMAD.MOV R2, RZ, RZ, -R6 ;  /* 0x000000ffff027224 */ /* 0x000fe200078e0a06 */
[----:B------:R-:W-:-:S03]  /*23f0*/  @!P0 SHF.R.U32.HI R16, RZ, R3, R16 ;  /* 0x00000003ff108219 */ /* 0x000fc60000011610 */
[----:B------:R-:W-:Y:S01]  /*2400*/  IMAD R2, R72, R2, R5 ;  /* 0x0000000248027224 */ /* 0x000fe200078e0205 */
        /* <DEDUP_REMOVED lines=11> */
.L_x_34:
[----:B------:R-:W1:Y:S02]  /*24c0*/  LDCU UR8, c[0x0][0xb30] ;  /* 0x00016600ff0877ac */ /* 0x000e640008000800 */
[----:B-1----:R-:W-:-:S09]  /*24d0*/  UISETP.NE.AND UP0, UPT, UR8, 0x1, UPT ;  /* 0x000000010800788c */ /* 0x002fd2000bf05270 */
[----:B------:R-:W-:Y:S05]  /*24e0*/  BRA.U UP0, `(.L_x_35) ;  /* 0x0000000100407547 */ /* 0x000fea000b800000 */
[----:B------:R-:W1:Y:S08]  /*24f0*/  LDC.64 R4, c[0x0][0xb10] ;  /* 0x0002c400ff047b82 */ /* 0x000e700000000a00 */
[----:B------:R-:W2:Y:S08]  /*2500*/  LDC.64 R2, c[0x0][0xb18] ;  /* 0x0002c600ff027b82 */ /* 0x000eb00000000a00 */
[----:B------:R-:W3:Y:S08]  /*2510*/  LDC R6, c[0x0][0xb20] ;  /* 0x0002c800ff067b82 */ /* 0x000ef00000000800 */
[----:B------:R-:W4:Y:S01]  /*2520*/  LDC R16, c[0x0][0xb0c] ;  /* 0x0002c300ff107b82 */ /* 0x000f220000000800 */
[----:B-1----:R-:W-:-:S05]  /*2530*/  IMAD.HI.U32 R4, R13, R4, RZ ;  /* 0x000000040d047227 */ /* 0x002fca00078e00ff */
[----:B------:R-:W-:Y:S01]  /*2540*/  SHF.R.U32.HI R4, RZ, R5, R4 ;  /* 0x00000005ff047219 */ /* 0x000fe20000011604 */
[----:B--2---:R-:W-:Y:S01]  /*2550*/  IMAD.HI.U32 R3, R11, R3, RZ ;  /* 0x000000030b037227 */ /* 0x004fe200078e00ff */
[----:B------:R-:W-:-:S04]  /*2560*/  ISETP.NE.AND P0, PT, R2, 0x1, PT ;  /* 0x000000010200780c */ /* 0x000fc80003f05270 */
[----:B---3--:R-:W-:-:S04]  /*2570*/  SHF.R.U32.HI R6, RZ, R6, R3 ;  /* 0x00000006ff067219 */ /* 0x008fc80000011603 */
[----:B------:R-:W-:Y:S02]  /*2580*/  SEL R3, R11, R6, !P0 ;  /* 0x000000060b037207 */ /* 0x000fe40004000000 */
[----:B----4-:R-:W-:-:S04]  /*2590*/  ISETP.NE.AND P1, PT, R16, 0x1, PT ;  /* 0x000000011000780c */ /* 0x010fc80003f25270 */
[----:B------:R-:W-:-:S05]  /*25a0*/  SEL R4, R13, R4, !P1 ;  /* 0x000000040d047207 */ /* 0x000fca0004800000 */
[----:B------:R-:W-:Y:S02]  /*25b0*/  IMAD.IADD R5, R3, 0x1, -R4 ;  /* 0x0000000103057824 */ /* 0x000fe400078e0a04 */
[----:B------:R-:W-:Y:S02]  /*25c0*/  IMAD.IADD R3, R4, 0x1, -R3 ;  /* 0x0000000104037824 */ /* 0x000fe400078e0a03 */
[----:B------:R-:W-:Y:S02]  /*25d0*/  IMAD R13, R5, R16, R13 ;  /* 0x00000010050d7224 */ /* 0x000fe400078e020d */
[----:B------:R-:W-:-:S07]  /*25e0*/  IMAD R11, R3, R2, R11 ;  /* 0x00000002030b7224 */ /* 0x000fce00078e020b */
.L_x_35:
[----:B------:R-:W-:Y:S01]  /*25f0*/  VIADD R14, R14, 0x1 ;  /* 0x000000010e0e7836 */ /* 0x000fe20000000000 */
[----:B------:R-:W-:Y:S01]  /*2600*/  PLOP3.LUT P1, PT, PT, PT, PT, 0x80, 0x8 ;  /* 0x000000000008781c */ /* 0x000fe20003f2f070 */
[----:B------:R-:W-:Y:S02]  /*2610*/  IMAD.IADD R167, R13, 0x1, R166 ;  /* 0x000000010da77824 */ /* 0x000fe400078e02a6 */
[----:B------:R-:W-:Y:S01]  /*2620*/  IMAD.IADD R165, R11, 0x1, R164 ;  /* 0x000000010ba57824 */ /* 0x000fe200078e02a4 */
[----:B------:R-:W-:-:S04]  /*2630*/  ISETP.NE.AND P0, PT, R14, 0x2, PT ;  /* 0x000000020e00780c */ /* 0x000fc80003f05270 */
[----:B------:R-:W-:Y:S02]  /*2640*/  SEL R3, RZ, 0x1, P0 ;  /* 0x00000001ff037807 */ /* 0x000fe40000000000 */
[----:B------:R-:W-:Y:S02]  /*2650*/  SEL R14, R14, RZ, P0 ;  /* 0x000000ff0e0e7207 */ /* 0x000fe40000000000 */
[----:B------:R-:W-:Y:S01]  /*2660*/  LOP3.LUT R12, R12, R3, RZ, 0x3c, !PT ;  /* 0x000000030c0c7212 */ /* 0x000fe200078e3cff */
[----:B------:R-:W-:Y:S06]  /*2670*/  @P2 BRA `(.L_x_36) ;  /* 0xfffffff000982947 */ /* 0x000fec000383ffff */
[----:B------:R-:W-:Y:S01]  /*2680*/  UIADD3 UR4, UPT, UPT, UR4, 0x110, URZ ;  /* 0x0000011004047890 */ /* 0x000fe2000fffe0ff */
[----:B------:R-:W-:-:S03]  /*2690*/  SHF.L.U32 R3, R15, 0x1f, RZ ;  /* 0x0000001f0f037819 */ /* 0x000fc600000006ff */
[----:B------:R-:W-:-:S09]  /*26a0*/  ULEA UR5, UR6, UR4, 0x3 ;  /* 0x0000000406057291 */ /* 0x000fd2000f8e18ff */
[----:B------:R-:W1:Y:S02]  /*26b0*/  SYNCS.PHASECHK.TRANS64.TRYWAIT P0, [UR5], R3 ;  /* 0x00000003ff0075a7 */ /* 0x000e640008001105 */
[----:B-1----:R-:W-:Y:S05]  /*26c0*/  @!P0 BRA `(.L_x_37) ;  /* 0x0000005800248947 */ /* 0x002fea0003800000 */
.L_x_131:
[----:B------:R-:W-:-:S04]  /*26d0*/  UIADD3 UR6, UPT, UPT, UR6, 0x1, URZ ;  /* 0x0000000106067890 */ /* 0x000fc8000fffe0ff */
[----:B------:R-:W-:-:S04]  /*26e0*/  UISETP.NE.AND UP0, UPT, UR6, 0x22, UPT ;  /* 0x000000220600788c */ /* 0x000fc8000bf05270 */
[----:B------:R-:W-:Y:S02]  /*26f0*/  USEL UR7, URZ, 0x1, UP0 ;  /* 0x00000001ff077887 */ /* 0x000fe40008000000 */
[----:B------:R-:W-:-:S04]  /*2700*/  USEL UR6, UR6, URZ, UP0 ;  /* 0x000000ff06067287 */ /* 0x000fc80008000000 */
[----:B------:R-:W-:Y:S01]  /*2710*/  ULEA UR5, UR6, UR4, 0x3 ;  /* 0x0000000406057291 */ /* 0x000fe2000f8e18ff */
[----:B------:R-:W-:-:S04]  /*2720*/  LOP3.LUT R2, R15, UR7, RZ, 0x3c, !PT ;  /* 0x000000070f027c12 */ /* 0x000fc8000f8e3cff */
[----:B-1----:R-:W-:-:S04]  /*2730*/  SHF.L.U32 R3, R2, 0x1f, RZ ;  /* 0x0000001f02037819 */ /* 0x002fc800000006ff */
[----:B------:R-:W1:Y:S02]  /*2740*/  SYNCS.PHASECHK.TRANS64.TRYWAIT P0, [UR5], R3 ;  /* 0x00000003ff0075a7 */ /* 0x000e640008001105 */
[----:B-1----:R-:W-:Y:S05]  /*2750*/  @!P0 BRA `(.L_x_38) ;  /* 0x0000005800188947 */ /* 0x002fea0003800000 */
.L_x_133:
        /* <DEDUP_REMOVED lines=9> */
.L_x_135:
        /* <DEDUP_REMOVED lines=9> */
.L_x_137:
        /* <DEDUP_REMOVED lines=9> */
.L_x_139:
        /* <DEDUP_REMOVED lines=9> */
.L_x_141:
        /* <DEDUP_REMOVED lines=9> */
.L_x_143:
        /* <DEDUP_REMOVED lines=9> */
.L_x_145:
        /* <DEDUP_REMOVED lines=9> */
.L_x_147:
        /* <DEDUP_REMOVED lines=9> */
.L_x_149:
        /* <DEDUP_REMOVED lines=9> */
.L_x_151:
        /* <DEDUP_REMOVED lines=9> */
.L_x_153:
        /* <DEDUP_REMOVED lines=9> */
.L_x_155:
        /* <DEDUP_REMOVED lines=9> */
.L_x_157:
        /* <DEDUP_REMOVED lines=9> */
.L_x_159:
        /* <DEDUP_REMOVED lines=9> */
.L_x_161:
        /* <DEDUP_REMOVED lines=9> */
.L_x_163:
        /* <DEDUP_REMOVED lines=9> */
.L_x_165:
        /* <DEDUP_REMOVED lines=9> */
.L_x_167:
        /* <DEDUP_REMOVED lines=9> */
.L_x_169:
        /* <DEDUP_REMOVED lines=9> */
.L_x_171:
        /* <DEDUP_REMOVED lines=9> */
.L_x_173:
        /* <DEDUP_REMOVED lines=9> */
.L_x_175:
        /* <DEDUP_REMOVED lines=9> */
.L_x_177:
        /* <DEDUP_REMOVED lines=9> */
.L_x_179:
        /* <DEDUP_REMOVED lines=9> */
.L_x_181:
        /* <DEDUP_REMOVED lines=9> */
.L_x_183:
        /* <DEDUP_REMOVED lines=9> */
.L_x_185:
        /* <DEDUP_REMOVED lines=9> */
.L_x_187:
        /* <DEDUP_REMOVED lines=9> */
.L_x_189:
        /* <DEDUP_REMOVED lines=9> */
.L_x_191:
        /* <DEDUP_REMOVED lines=9> */
.L_x_193:
        /* <DEDUP_REMOVED lines=9> */
.L_x_195:
[----:B------:R-:W-:-:S04]  /*38d0*/  UIADD3 UR6, UPT, UPT, UR6, 0x1, URZ ;  /* 0x0000000106067890 */ /* 0x000fc8000fffe0ff */
[----:B------:R-:W-:-:S04]  /*38e0*/  UISETP.NE.AND UP0, UPT, UR6, 0x22, UPT ;  /* 0x000000220600788c */ /* 0x000fc8000bf05270 */
[----:B------:R-:W-:Y:S02]  /*38f0*/  USEL UR5, URZ, 0x1, UP0 ;  /* 0x00000001ff057887 */ /* 0x000fe40008000000 */
[----:B------:R-:W-:-:S04]  /*3900*/  USEL UR6, UR6, URZ, UP0 ;  /* 0x000000ff06067287 */ /* 0x000fc80008000000 */
[----:B------:R-:W-:Y:S01]  /*3910*/  ULEA UR6, UR6, UR4, 0x3 ;  /* 0x0000000406067291 */ /* 0x000fe2000f8e18ff */
[----:B-1----:R-:W-:-:S04]  /*3920*/  LOP3.LUT R3, R2, UR5, RZ, 0x3c, !PT ;  /* 0x0000000502037c12 */ /* 0x002fc8000f8e3cff */
[----:B------:R-:W-:Y:S01]  /*3930*/  SHF.L.U32 R3, R3, 0x1f, RZ ;  /* 0x0000001f03037819 */ /* 0x000fe200000006ff */
[----:B----4-:R-:W-:-:S07]  /*3940*/  IMAD.U32 R0, RZ, RZ, UR6 ;  /* 0x00000006ff007e24 */ /* 0x010fce000f8e00ff */
.L_x_70:
[----:B-1----:R1:W2:Y:S02]  /*3950*/  SYNCS.PHASECHK.TRANS64.TRYWAIT P0, [R0+URZ], R3 ;  /* 0x00000003000075a7 */ /* 0x0022a400080011ff */
[----:B--2---:R-:W-:Y:S05]  /*3960*/  @!P0 NANOSLEEP.SYNCS 0x989680 ;  /* 0x009896800000895d */ /* 0x004fea0003900000 */
[----:B------:R-:W2:Y:S02]  /*3970*/  @!P0 SYNCS.PHASECHK.TRANS64 P0, [R0+URZ], R3 ;  /* 0x00000003000085a7 */ /* 0x000ea400080010ff */
[----:B--2---:R-:W-:Y:S05]  /*3980*/  @P0 EXIT ;  /* 0x000000000000094d */ /* 0x004fea0003800000 */
[----:B------:R-:W-:Y:S05]  /*3990*/  BRA `(.L_x_70) ;  /* 0xfffffffc00ec7947 */ /* 0x000fea000383ffff */
.L_x_18:
[----:B------:R-:W-:-:S04]  /*39a0*/  UISETP.NE.AND UP1, UPT, UR37, URZ, UPT ;  /* 0x000000ff2500728c */ /* 0x000fc8000bf25270 */
[----:B------:R-:W-:-:S09]  /*39b0*/  UISETP.NE.OR UP1, UPT, UR8, 0x1, UP1 ;  /* 0x000000010800788c */ /* 0x000fd20008f25670 */
[----:B------:R-:W-:Y:S05]  /*39c0*/  BRA.U UP1, `(.L_x_71) ;  /* 0x0000000501487547 */ /* 0x000fea000b800000 */
[----:B------:R-:W-:Y:S01]  /*39d0*/  ISETP.NE.AND P2, PT, R2, RZ, PT ;  /* 0x000000ff0200720c */ /* 0x000fe20003f45270 */
[----:B------:R-:W-:Y:S01]  /*39e0*/  IMAD.MOV.U32 R12, RZ, RZ, 0x1 ;  /* 0x00000001ff0c7424 */ /* 0x000fe200078e00ff */
[----:B------:R-:W-:Y:S02]  /*39f0*/  CS2R R10, SRZ ;  /* 0x00000000000a7805 */ /* 0x000fe4000001ff00 */
[----:B------:R-:W-:Y:S01]  /*3a00*/  CS2R R8, SRZ ;  /* 0x0000000000087805 */ /* 0x000fe2000001ff00 */
[----:B------:R-:W-:Y:S01]  /*3a10*/  UMOV UR4, 0x400 ;  /* 0x0000040000047882 */ /* 0x000fe20000000000 */
[----:B------:R-:W-:Y:S01]  /*3a20*/  UMOV UR6, URZ ;  /* 0x000000ff00067c82 */ /* 0x000fe20008000000 */
[----:B------:R-:W-:-:S12]  /*3a30*/  ULEA UR37, UR37, UR4, 0x18 ;  /* 0x0000000425257291 */ /* 0x000fd8000f8ec0ff */
.L_x_75:
[----:B------:R-:W-:Y:S02]  /*3a40*/  LEA R0, R8, UR37, 0x3 ;  /* 0x0000002508007c11 */ /* 0x000fe4000f8e18ff */
[----:B------:R-:W-:-:S03]  /*3a50*/  SHF.L.U32 R5, R9, 0x1f, RZ ;  /* 0x0000001f09057819 */ /* 0x000fc600000006ff */
[----:B------:R-:W-:Y:S01]  /*3a60*/  VIADD R4, R0, 0x2b0 ;  /* 0x000002b000047836 */ /* 0x000fe20000000000 */
[----:B------:R-:W1:Y:S02]  /*3a70*/  SYNCS.PHASECHK.TRANS64.TRYWAIT P0, [R0+URZ+0x2a0], R5 ;  /* 0x0002a005000075a7 */ /* 0x000e6400080011ff */
[----:B-1----:R-:W-:Y:S05]  /*3a80*/  @!P0 BRA `(.L_x_72) ;  /* 0x00000050004c8947 */ /* 0x002fea0003800000 */
.L_x_196:
[----:B------:R-:W-:Y:S01]  /*3a90*/  ULEA UR5, UR6, UR37, 0x3 ;  /* 0x0000002506057291 */ /* 0x000fe2000f8e18ff */
[----:B------:R-:W-:Y:S02]  /*3aa0*/  PRMT R4, RZ, 0x654, R4 ;  /* 0x00000654ff047816 */ /* 0x000fe40000000004 */
[----:B-1----:R-:W-:Y:S01]  /*3ab0*/  SHF.L.U32 R5, R12, 0x1f, RZ ;  /* 0x0000001f0c057819 */ /* 0x002fe200000006ff */
[----:B------:R-:W-:Y:S01]  /*3ac0*/  UIADD3 UR4, UPT, UPT, UR5, 0x240, URZ ;  /* 0x0000024005047890 */ /* 0x000fe2000fffe0ff */
[----:B------:R1:W-:Y:S05]  /*3ad0*/  SYNCS.ARRIVE.TRANS64.RED.A1T0 RZ, [R4+URZ], RZ ;  /* 0x000000ff04ff79a7 */ /* 0x0003ea00081004ff */
[----:B------:R-:W-:Y:S01]  /*3ae0*/  IMAD.U32 R7, RZ, RZ, UR4 ;  /* 0x00000004ff077e24 */ /* 0x000fe2000f8e00ff */
[----:B------:R-:W2:Y:S04]  /*3af0*/  SYNCS.PHASECHK.TRANS64.TRYWAIT P0, [UR5+0x250], R5 ;  /* 0x00025005ff0075a7 */ /* 0x000ea80008001105 */
[----:B------:R-:W-:Y:S01]  /*3b00*/  PRMT R6, R2, 0x654, R7 ;  /* 0x0000065402067816 */ /* 0x000fe20000000007 */
[----:B-1----:R-:W-:Y:S01]  /*3b10*/  @!P2 IMAD.MOV.U32 R4, RZ, RZ, 0x10 ;  /* 0x00000010ff04a424 */ /* 0x002fe200078e00ff */
[----:B--2---:R-:W-:Y:S06]  /*3b20*/  @!P0 BRA `(.L_x_73) ;  /* 0x0000005000388947 */ /* 0x004fec0003800000 */
.L_x_198:
[----:B------:R-:W-:Y:S01]  /*3b30*/  ULEA UR4, UR6, UR37, 0x4 ;  /* 0x0000002506047291 */ /* 0x000fe2000f8e20ff */
[----:B------:R-:W-:Y:S01]  /*3b40*/  SEL R3, R6, R3, !P2 ;  /* 0x0000000306037207 */ /* 0x000fe20005000000 */
[----:B------:R-:W-:Y:S01]  /*3b50*/  UIADD3 UR5, UPT, UPT, UR5, 0x240, URZ ;  /* 0x0000024005057890 */ /* 0x000fe2000fffe0ff */
[----:B-1----:R-:W-:Y:S01]  /*3b60*/  LEA R0, R11, UR37, 0x3 ;  /* 0x000000250b007c11 */ /* 0x002fe2000f8e18ff */
[----:B------:R-:W-:Y:S01]  /*3b70*/  UIADD3 UR4, UPT, UPT, UR4, 0x2d0, URZ ;  /* 0x000002d004047890 */ /* 0x000fe2000fffe0ff */
[----:B------:R-:W-:Y:S01]  /*3b80*/  SHF.L.U32 R5, R10, 0x1f, RZ ;  /* 0x0000001f0a057819 */ /* 0x000fe200000006ff */
[----:B------:R1:W-:Y:S01]  /*3b90*/  @!P2 SYNCS.ARRIVE.TRANS64.RED RZ, [R3+URZ], R4 ;  /* 0x0000000403ffa9a7 */ /* 0x0003e200080004ff */
[----:B------:R-:W-:Y:S01]  /*3ba0*/  UIADD3 UR6, UPT, UPT, UR6, 0x1, URZ ;  /* 0x0000000106067890 */ /* 0x000fe2000fffe0ff */
[----:B------:R-:W-:-:S03]  /*3bb0*/  VIADD R8, R8, 0x1 ;  /* 0x0000000108087836 */ /* 0x000fc60000000000 */
[----:B------:R-:W-:Y:S02]  /*3bc0*/  UISETP.NE.AND UP0, UPT, UR6, 0x2, UPT ;  /* 0x000000020600788c */ /* 0x000fe4000bf05270 */
[----:B------:R-:W-:Y:S06]  /*3bd0*/  UGETNEXTWORKID.BROADCAST [UR4], [UR5] ;  /* 0x00000000040073ca */ /* 0x000fec0008000100 */
[----:B------:R-:W-:Y:S01]  /*3be0*/  USEL UR4, URZ, 0x1, UP0 ;  /* 0x00000001ff047887 */ /* 0x000fe20008000000 */
[----:B------:R-:W-:Y:S01]  /*3bf0*/  ISETP.NE.AND P0, PT, R8, 0x2, PT ;  /* 0x000000020800780c */ /* 0x000fe20003f05270 */
[----:B------:R-:W-:Y:S01]  /*3c00*/  USEL UR6, UR6, URZ, UP0 ;  /* 0x000000ff06067287 */ /* 0x000fe20008000000 */
[----:B------:R-:W2:Y:S03]  /*3c10*/  SYNCS.PHASECHK.TRANS64.TRYWAIT P1, [R0+URZ+0x240], R5 ;  /* 0x00024005000075a7 */ /* 0x000ea600080211ff */
[----:B------:R-:W-:Y:S01]  /*3c20*/  LOP3.LUT R12, R12, UR4, RZ, 0x3c, !PT ;  /* 0x000000040c0c7c12 */ /* 0x000fe2000f8e3cff */
[----:B-12---:R-:W-:Y:S07]  /*3c30*/  @!P1 BRA `(.L_x_74) ;  /* 0x00000050000c9947 */ /* 0x006fee0003800000 */
.L_x_199:
[C---:B------:R-:W-:Y:S01]  /*3c40*/  LEA R4, R11.reuse, UR37, 0x4 ;  /* 0x000000250b047c11 */ /* 0x040fe2000f8e20ff */
[----:B-1----:R-:W-:Y:S01]  /*3c50*/  VIADD R0, R0, 0x250 ;  /* 0x0000025000007836 */ /* 0x002fe20000000000 */
[----:B------:R-:W-:Y:S01]  /*3c60*/  SEL R8, R8, RZ, P0 ;  /* 0x000000ff08087207 */ /* 0x000fe20000000000 */
[----:B------:R-:W-:-:S03]  /*3c70*/  VIADD R11, R11, 0x1 ;  /* 0x000000010b0b7836 */ /* 0x000fc60000000000 */
[----:B------:R-:W1:Y:S01]  /*3c80*/  LDS.128 R4, [R4+0x2d0] ;  /* 0x0002d00004047984 */ /* 0x000e620000000c00 */
[----:B------:R-:W-:Y:S02]  /*3c90*/  PRMT R0, RZ, 0x654, R0 ;  /* 0x00000654ff007816 */ /* 0x000fe40000000000 */
[C---:B------:R-:W-:Y:S01]  /*3ca0*/  ISETP.NE.AND P1, PT, R11.reuse, 0x2, PT ;  /* 0x000000020b00780c */ /* 0x040fe20003f25270 */
[----:B------:R-:W-:Y:S01]  /*3cb0*/  @!PT LDS RZ, [RZ] ;  /* 0x00000000fffff984 */ /* 0x000fe20000000800 */
[----:B------:R-:W-:Y:S01]  /*3cc0*/  @!PT LDS RZ, [RZ] ;  /* 0x00000000fffff984 */ /* 0x000fe20000000800 */
[----:B------:R-:W-:Y:S01]  /*3cd0*/  @!PT LDS RZ, [RZ] ;  /* 0x00000000fffff984 */ /* 0x000fe20000000800 */
[----:B------:R-:W-:Y:S01]  /*3ce0*/  @!PT LDS RZ, [RZ] ;  /* 0x00000000fffff984 */ /* 0x000fe20000000800 */
[----:B------:R2:W-:Y:S06]  /*3cf0*/  MEMBAR.ALL.CTA ;  /* 0x0000000000007992 */ /* 0x0005ec0000008000 */
[----:B--2---:R-:W2:Y:S01]  /*3d00*/  FENCE.VIEW.ASYNC.S ;  /* 0x00000000000073c6 */ /* 0x004ea20000000000 */
[----:B------:R-:W-:Y:S01]  /*3d10*/  SEL R11, R11, RZ, P1 ;  /* 0x000000ff0b0b7207 */ /* 0x000fe20000800000 */
[----:B--2---:R2:W-:Y:S01]  /*3d20*/  SYNCS.ARRIVE.TRANS64.RED.A1T0 RZ, [R0+URZ], RZ ;  /* 0x000000ff00ff79a7 */ /* 0x0045e200081004ff */
[----:B-1----:R-:W-:-:S02]  /*3d30*/  LOP3.LUT P3, RZ, R6, 0x1, RZ, 0xc0, !PT ;  /* 0x0000000106ff7812 */ /* 0x002fc4000786c0ff */
[----:B------:R-:W-:-:S04]  /*3d40*/  SEL R5, RZ, 0x1, P1 ;  /* 0x00000001ff057807 */ /* 0x000fc80000800000 */
[----:B------:R-:W-:Y:S02]  /*3d50*/  LOP3.LUT R10, R10, R5, RZ, 0x3c, !PT ;  /* 0x000000050a0a7212 */ /* 0x000fe400078e3cff */
[----:B--2---:R-:W-:-:S04]  /*3d60*/  SEL R0, RZ, 0x1, P0 ;  /* 0x00000001ff007807 */ /* 0x004fc80000000000 */
[----:B------:R-:W-:Y:S01]  /*3d70*/  LOP3.LUT R9, R9, R0, RZ, 0x3c, !PT ;  /* 0x0000000009097212 */ /* 0x000fe200078e3cff */
[----:B------:R-:W-:Y:S06]  /*3d80*/  @P3 BRA `(.L_x_75) ;  /* 0xfffffffc002c3947 */ /* 0x000fec000383ffff */
[----:B------:R-:W-:Y:S01]  /*3d90*/  ULEA UR5, UR6, UR37, 0x3 ;  /* 0x0000002506057291 */ /* 0x000fe2000f8e18ff */
[----:B------:R-:W-:-:S08]  /*3da0*/  SHF.L.U32 R3, R12, 0x1f, RZ ;  /* 0x0000001f0c037819 */ /* 0x000fd000000006ff */
[----:B------:R-:W1:Y:S02]  /*3db0*/  SYNCS.PHASECHK.TRANS64 P0, [UR5+0x250], R3 ;  /* 0x00025003ff0075a7 */ /* 0x000e640008001005 */
[----:B-1----:R-:W-:Y:S05]  /*3dc0*/  @P0 BRA `(.L_x_76) ;  /* 0x0000000000080947 */ /* 0x002fea0003800000 */
[----:B------:R-:W1:Y:S02]  /*3dd0*/  SYNCS.PHASECHK.TRANS64.TRYWAIT P0, [UR5+0x250], R3 ;  /* 0x00025003ff0075a7 */ /* 0x000e640008001105 */
[----:B-1----:R-:W-:Y:S05]  /*3de0*/  @!P0 BRA `(.L_x_77) ;  /* 0x0000004c00b48947 */ /* 0x002fea0003800000 */
.L_x_76:
[----:B------:R-:W-:-:S04]  /*3df0*/  UIADD3 UR4, UPT, UPT, UR6, 0x1, URZ ;  /* 0x0000000106047890 */ /* 0x000fc8000fffe0ff */
[----:B------:R-:W-:-:S04]  /*3e00*/  UISETP.NE.AND UP0, UPT, UR4, 0x2, UPT ;  /* 0x000000020400788c */ /* 0x000fc8000bf05270 */
[----:B------:R-:W-:Y:S02]  /*3e10*/  USEL UR7, URZ, 0x1, UP0 ;  /* 0x00000001ff077887 */ /* 0x000fe40008000000 */
[----:B------:R-:W-:-:S04]  /*3e20*/  USEL UR4, UR4, URZ, UP0 ;  /* 0x000000ff04047287 */ /* 0x000fc80008000000 */
[----:B------:R-:W-:Y:S01]  /*3e30*/  ULEA UR4, UR4, UR37, 0x3 ;  /* 0x0000002504047291 */ /* 0x000fe2000f8e18ff */
[----:B-1----:R-:W-:-:S04]  /*3e40*/  LOP3.LUT R3, R12, UR7, RZ, 0x3c, !PT ;  /* 0x000000070c037c12 */ /* 0x002fc8000f8e3cff */
[----:B------:R-:W-:-:S04]  /*3e50*/  SHF.L.U32 R0, R3, 0x1f, RZ ;  /* 0x0000001f03007819 */ /* 0x000fc800000006ff */
[----:B------:R-:W1:Y:S02]  /*3e60*/  SYNCS.PHASECHK.TRANS64 P0, [UR4+0x250], R0 ;  /* 0x00025000ff0075a7 */ /* 0x000e640008001004 */
[----:B-1----:R-:W-:Y:S05]  /*3e70*/  @P0 EXIT ;  /* 0x000000000000094d */ /* 0x002fea0003800000 */
[----:B------:R-:W-:Y:S02]  /*3e80*/  SHF.L.U32 R3, R3, 0x1f, RZ ;  /* 0x0000001f03037819 */ /* 0x000fe400000006ff */
[----:B------:R-:W-:-:S07]  /*3e90*/  MOV R0, UR4 ;  /* 0x0000000400007c02 */ /* 0x000fce0008000f00 */
.L_x_78:
[----:B-1----:R1:W2:Y:S02]  /*3ea0*/  SYNCS.PHASECHK.TRANS64.TRYWAIT P0, [R0+URZ+0x250], R3 ;  /* 0x00025003000075a7 */ /* 0x0022a400080011ff */
[----:B--2---:R-:W-:Y:S05]  /*3eb0*/  @!P0 NANOSLEEP.SYNCS 0x989680 ;  /* 0x009896800000895d */ /* 0x004fea0003900000 */
[----:B------:R-:W2:Y:S02]  /*3ec0*/  @!P0 SYNCS.PHASECHK.TRANS64 P0, [R0+URZ+0x250], R3 ;  /* 0x00025003000085a7 */ /* 0x000ea400080010ff */
[----:B--2---:R-:W-:Y:S05]  /*3ed0*/  @P0 EXIT ;  /* 0x000000000000094d */ /* 0x004fea0003800000 */
[----:B------:R-:W-:Y:S05]  /*3ee0*/  BRA `(.L_x_78) ;  /* 0xfffffffc00ec7947 */ /* 0x000fea000383ffff */
.L_x_71:
[----:B------:R-:W-:-:S09]  /*3ef0*/  UISETP.NE.AND UP1, UPT, UR8, URZ, UPT ;  /* 0x000000ff0800728c */ /* 0x000fd2000bf25270 */
[----:B------:R-:W-:Y:S05]  /*3f00*/  BRA.U UP1, `(.L_x_79) ;  /* 0x0000000d01607547 */ /* 0x000fea000b800000 */
[----:B------:R-:W-:Y:S01]  /*3f10*/  UMOV UR4, 0x40 ;  /* 0x0000004000047882 */ /* 0x000fe20000000000 */
[----:B------:R-:W-:Y:S01]  /*3f20*/  NOP ;  /* 0x0000000000007918 */ /* 0x000fe20000000000 */
[----:B------:R-:W-:Y:S01]  /*3f30*/  ULEA UR4, UR37, UR4, 0x18 ;  /* 0x0000000425047291 */ /* 0x000fe2000f8ec0ff */
[----:B------:R-:W-:Y:S02]  /*3f40*/  UMOV UR5, 0x400 ;  /* 0x0000040000057882 */ /* 0x000fe40000000000 */
[----:B------:R-:W-:-:S06]  /*3f50*/  ULEA UR37, UR37, UR5, 0x18 ;  /* 0x0000000525257291 */ /* 0x000fcc000f8ec0ff */
[----:B------:R-:W1:Y:S02]  /*3f60*/  LDS.U8 R0, [UR4+0x1c] ;  /* 0x00001c04ff007984 */ /* 0x000e640008000000 */
[----:B-1----:R-:W-:-:S13]  /*3f70*/  ISETP.NE.AND P0, PT, R0, RZ, PT ;  /* 0x000000ff0000720c */ /* 0x002fda0003f05270 */
[----:B------:R-:W-:Y:S05]  /*3f80*/  @P0 BRA `(.L_x_80) ;  /* 0x0000000000580947 */ /* 0x000fea0003800000 */
[----:B------:R-:W-:-:S13]  /*3f90*/  ELECT P0, URZ, PT ;  /* 0x0000000000ff782f */ /* 0x000fda0003800000 */
[----:B------:R-:W-:Y:S05]  /*3fa0*/  @!P0 BRA `(.L_x_81) ;  /* 0x0000000000608947 */ /* 0x000fea0003800000 */
[----:B------:R-:W-:Y:S01]  /*3fb0*/  UMOV UR5, 0x10 ;  /* 0x0000001000057882 */ /* 0x000fe20000000000 */
[----:B------:R-:W-:Y:S01]  /*3fc0*/  HFMA2 R0, -RZ, RZ, 0, 5.9604644775390625e-08 ;  /* 0x00000001ff007431 */ /* 0x000fe200000001ff */
[----:B------:R-:W-:-:S03]  /*3fd0*/  MOV R2, 0xffff ;  /* 0x0000ffff00027802 */ /* 0x000fc60000000f00 */
[----:B------:R-:W-:Y:S04]  /*3fe0*/  DEPBAR.LE SB1, 0x36 ;  /* 0x00009d800000791a */ /* 0x000fe80000000000 */
[----:B------:R-:W1:Y:S02]  /*3ff0*/  UTCATOMSWS.FIND_AND_SET.ALIGN UP0, UR5, UR5 ;  /* 0x00000005000575e3 */ /* 0x000e640008000800 */
[----:B-1----:R-:W-:Y:S01]  /*4000*/  MOV R3, UR5 ;  /* 0x0000000500037c02 */ /* 0x002fe20008000f00 */
[----:B------:R-:W-:Y:S06]  /*4010*/  BRA.U UP0, `(.L_x_82) ;  /* 0x0000000100187547 */ /* 0x000fec000b800000 */
.L_x_83:
[----:B------:R-:W-:Y:S05]  /*4020*/  NANOSLEEP 0x64 ;  /* 0x000000640000795d */ /* 0x000fea0003800000 */
[----:B------:R-:W-:-:S05]  /*4030*/  UMOV UR5, 0x10 ;  /* 0x0000001000057882 */ /* 0x000fca0000000000 */
[----:B------:R-:W-:Y:S04]  /*4040*/  DEPBAR.LE SB1, 0x36 ;  /* 0x00009d800000791a */ /* 0x000fe80000000000 */
[----:B------:R-:W1:Y:S02]  /*4050*/  UTCATOMSWS.FIND_AND_SET.ALIGN UP0, UR5, UR5 ;  /* 0x00000005000575e3 */ /* 0x000e640008000800 */
[----:B-1----:R-:W-:Y:S01]  /*4060*/  MOV R3, UR5 ;  /* 0x0000000500037c02 */ /* 0x002fe20008000f00 */
[----:B------:R-:W-:Y:S05]  /*4070*/  BRA.U !UP0, `(.L_x_83) ;  /* 0xfffffffd08e87547 */ /* 0x000fea000b83ffff */
.L_x_82:
[-C--:B------:R-:W-:Y:S02]  /*4080*/  SHF.L.U32 R2, R2, R3.reuse, RZ ;  /* 0x0000000302027219 */ /* 0x080fe400000006ff */
[----:B------:R-:W-:Y:S01]  /*4090*/  SHF.L.U32 R0, R0, R3, RZ ;  /* 0x0000000300007219 */ /* 0x000fe200000006ff */
[----:B------:R-:W-:Y:S02]  /*40a0*/  IMAD.SHL.U32 R3, R3, 0x20, RZ ;  /* 0x0000002003037824 */ /* 0x000fe400078e00ff */
[----:B------:R1:W-:Y:S04]  /*40b0*/  ATOMS.OR RZ, [UR4+0x14], R2 ;  /* 0x00001402ffff798c */ /* 0x0003e8000b000004 */
[----:B------:R1:W-:Y:S04]  /*40c0*/  ATOMS.OR RZ, [UR4+0x18], R0 ;  /* 0x00001800ffff798c */ /* 0x0003e8000b000004 */
[----:B------:R1:W-:Y:S01]  /*40d0*/  STS [UR37+0x2f0], R3 ;  /* 0x0002f003ff007988 */ /* 0x0003e20008000825 */
[----:B------:R-:W-:Y:S05]  /*40e0*/  BRA `(.L_x_81) ;  /* 0x0000000000107947 */ /* 0x000fea0003800000 */
.L_x_80:
[----:B------:R-:W-:Y:S02]  /*40f0*/  MOV R0, 0xffffffff ;  /* 0xffffffff00007802 */ /* 0x000fe40000000f00 */
[----:B------:R-:W-:-:S03]  /*4100*/  MOV R2, 0x4130 ;  /* 0x0000413000027802 */ /* 0x000fc60000000f00 */
[----:B------:R1:W-:Y:S04]  /*4110*/  STS [UR37+0x2f0], R0 ;  /* 0x0002f000ff007988 */ /* 0x0003e80008000825 */
[----:B-1-3-5:R-:W-:Y:S05]  /*4120*/  CALL.REL.NOINC `($__internal_1_$__cuda_sm10x_tcgen05_guardrail_trap_phase_invalid_during_alloc) ;  /* 0x0000005000307944 */ /* 0x02afea0003c00000 */
.L_x_81:
[----:B------:R-:W-:Y:S05]  /*4130*/  WARPSYNC.ALL ;  /* 0x0000000000007948 */ /* 0x000fea0003800000 */
[----:B------:R-:W2:Y:S01]  /*4140*/  S2UR UR6, SR_CgaCtaId ;  /* 0x00000000000679c3 */ /* 0x000ea20000008800 */
[----:B------:R-:W-:Y:S01]  /*4150*/  UMOV UR4, 0x400 ;  /* 0x0000040000047882 */ /* 0x000fe20000000000 */
[----:B------:R-:W-:-:S06]  /*4160*/  NOP ;  /* 0x0000000000007918 */ /* 0x000fcc0000000000 */
[----:B------:R-:W-:Y:S06]  /*4170*/  BAR.ARV 0x6, 0xa0 ;  /* 0x0182800000007b1d */ /* 0x000fec0000002000 */
[----:B------:R-:W4:Y:S01]  /*4180*/  LDCU UR7, c[0x0][0x38c] ;  /* 0x00007180ff0777ac */ /* 0x000f220008000800 */
[----:B------:R-:W-:Y:S01]  /*4190*/  IMAD.MOV.U32 R11, RZ, RZ, 0x1 ;  /* 0x00000001ff0b7424 */ /* 0x000fe200078e00ff */
[----:B------:R-:W-:Y:S01]  /*41a0*/  CS2R R8, SRZ ;  /* 0x0000000000087805 */ /* 0x000fe2000001ff00 */
[----:B------:R-:W-:Y:S01]  /*41b0*/  IMAD.MOV.U32 R10, RZ, RZ, RZ ;  /* 0x000000ffff0a7224 */ /* 0x000fe200078e00ff */
[----:B------:R-:W-:Y:S01]  /*41c0*/  UMOV UR18, URZ ;  /* 0x000000ff00127c82 */ /* 0x000fe20008000000 */
[----:B------:R-:W-:Y:S01]  /*41d0*/  UMOV UR17, URZ ;  /* 0x000000ff00117c82 */ /* 0x000fe20008000000 */
[----:B------:R-:W-:Y:S01]  /*41e0*/  UMOV UR20, 0x0 ;  /* 0x0000000000147882 */ /* 0x000fe20000000000 */
[----:B------:R-:W-:Y:S01]  /*41f0*/  UMOV UR21, 0x81004a0 ;  /* 0x081004a000157882 */ /* 0x000fe20000000000 */
[----:B--2---:R-:W-:Y:S01]  /*4200*/  ULEA UR6, UR6, UR4, 0x18 ;  /* 0x0000000406067291 */ /* 0x004fe2000f8ec0ff */
[----:B------:R-:W2:Y:S03]  /*4210*/  LDCU UR4, c[0x0][0x38c] ;  /* 0x00007180ff0477ac */ /* 0x000ea60008000800 */
[----:B------:R-:W-:-:S02]  /*4220*/  UIADD3 UR11, UPT, UPT, UR6, 0x4600, URZ ;  /* 0x00004600060b7890 */ /* 0x000fc4000fffe0ff */
[----:B----4-:R-:W-:-:S03]  /*4230*/  UIADD3 UR7, UPT, UPT, UR7, 0x1f, URZ ;  /* 0x0000001f07077890 */ /* 0x010fc6000fffe0ff */
[----:B-1----:R-:W1:Y:S01]  /*4240*/  LDS R0, [UR6+0x2f0] ;  /* 0x0002f006ff007984 */ /* 0x002e620008000800 */
[----:B------:R-:W-:Y:S02]  /*4250*/  UIADD3 UR12, UPT, UPT, UR6, 0x26600, URZ ;  /* 0x00026600060c7890 */ /* 0x000fe4000fffe0ff */
[----:B------:R-:W-:Y:S02]  /*4260*/  USHF.R.S32.HI UR5, URZ, 0x1f, UR7 ;  /* 0x0000001fff057899 */ /* 0x000fe40008011407 */
[----:B------:R-:W-:Y:S02]  /*4270*/  USHF.R.U32.HI UR11, URZ, 0x4, UR11 ;  /* 0x00000004ff0b7899 */ /* 0x000fe4000801160b */
[----:B------:R-:W-:Y:S02]  /*4280*/  ULEA.HI UR5, UR5, UR7, URZ, 0x5 ;  /* 0x0000000705057291 */ /* 0x000fe4000f8f28ff */
[----:B------:R-:W-:Y:S02]  /*4290*/  USHF.R.U32.HI UR12, URZ, 0x4, UR12 ;  /* 0x00000004ff0c7899 */ /* 0x000fe4000801160c */
[----:B------:R-:W-:-:S02]  /*42a0*/  USHF.R.S32.HI UR5, URZ, 0x5, UR5 ;  /* 0x00000005ff057899 */ /* 0x000fc40008011405 */
[----:B------:R-:W-:Y:S02]  /*42b0*/  ULOP3.LUT UR11, UR11, 0x3fff, URZ, 0xc0, !UPT ;  /* 0x00003fff0b0b7892 */ /* 0x000fe4000f8ec0ff */
[----:B------:R-:W-:Y:S02]  /*42c0*/  UISETP.LT.AND UP0, UPT, UR5, 0x1, UPT ;  /* 0x000000010500788c */ /* 0x000fe4000bf01270 */
[----:B------:R-:W-:Y:S02]  /*42d0*/  ULOP3.LUT UR12, UR12, 0x3fff, URZ, 0xc0, !UPT ;  /* 0x00003fff0c0c7892 */ /* 0x000fe4000f8ec0ff */
[----:B------:R-:W-:Y:S02]  /*42e0*/  USEL UR10, UR5, 0x1, !UP0 ;  /* 0x00000001050a7887 */ /* 0x000fe4000c000000 */
[----:B------:R-:W-:Y:S02]  /*42f0*/  ULOP3.LUT UR11, UR11, 0x10000, URZ, 0xfc, !UPT ;  /* 0x000100000b0b7892 */ /* 0x000fe4000f8efcff */
[----:B------:R-:W-:-:S02]  /*4300*/  ULOP3.LUT UR12, UR12, 0x10000, URZ, 0xfc, !UPT ;  /* 0x000100000c0c7892 */ /* 0x000fc4000f8efcff */
[----:B------:R-:W-:Y:S02]  /*4310*/  UIADD3 UR10, UPT, UPT, -UR10, URZ, URZ ;  /* 0x000000ff0a0a7290 */ /* 0x000fe4000fffe1ff */
[----:B--2---:R-:W-:Y:S01]  /*4320*/  UISETP.GE.AND UP3, UPT, UR4, 0x1, UPT ;  /* 0x000000010400788c */ /* 0x004fe2000bf66270 */
[----:B-1----:R-:W-:-:S15]  /*4330*/  R2UR UR19, R0 ;  /* 0x00000000001372ca */ /* 0x002fde00000e0000 */
.L_x_90:
[----:B------:R-:W-:Y:S02]  /*4340*/  LEA R0, R10, UR6, 0x3 ;  /* 0x000000060a007c11 */ /* 0x000fe4000f8e18ff */
[----:B------:R-:W-:Y:S02]  /*4350*/  SHF.L.U32 R5, R9, 0x1f, RZ ;  /* 0x0000001f09057819 */ /* 0x000fe400000006ff */
[----:B------:R-:W-:Y:S01]  /*4360*/  PLOP3.LUT P0, PT, PT, PT, UP3, 0x80, 0x8 ;  /* 0x000000000008781c */ /* 0x000fe20003f0f038 */
[----:B------:R-:W-:Y:S01]  /*4370*/  VIADD R3, R0, 0x250 ;  /* 0x0000025000037836 */ /* 0x000fe20000000000 */
[----:B-1----:R-:W1:Y:S02]  /*4380*/  SYNCS.PHASECHK.TRANS64.TRYWAIT P1, [R0+URZ+0x240], R5 ;  /* 0x00024005000075a7 */ /* 0x002e6400080211ff */
[----:B-1--4-:R-:W-:Y:S09]  /*4390*/  @!P1 BRA `(.L_x_84) ;  /* 0x0000004800609947 */ /* 0x012ff20003800000 */
.L_x_201:
[----:B------:R-:W-:Y:S01]  /*43a0*/  LEA R4, R10, UR6, 0x4 ;  /* 0x000000060a047c11 */ /* 0x000fe2000f8e20ff */
[----:B------:R-:W-:Y:S01]  /*43b0*/  @UP3 ULEA UR4, UR17, UR6, 0x3 ;  /* 0x0000000611043291 */ /* 0x000fe2000f8e18ff */
[----:B------:R-:W-:Y:S01]  /*43c0*/  PLOP3.LUT P2, PT, PT, PT, PT, 0x80, 0x8 ;  /* 0x000000000008781c */ /* 0x000fe20003f4f070 */
[----:B------:R-:W-:Y:S01]  /*43d0*/  ULEA UR9, UR18, UR6, 0x3 ;  /* 0x0000000612097291 */ /* 0x000fe2000f8e18ff */
[----:B------:R-:W-:Y:S02]  /*43e0*/  PRMT R3, RZ, 0x654, R3 ;  /* 0x00000654ff037816 */ /* 0x000fe40000000003 */
[----:B-1----:R-:W1:Y:S01]  /*43f0*/  LDS.128 R4, [R4+0x2d0] ;  /* 0x0002d00004047984 */ /* 0x002e620000000c00 */
[----:B------:R-:W-:Y:S02]  /*4400*/  @P0 SHF.L.U32 R2, R8, 0x1f, RZ ;  /* 0x0000001f08020819 */ /* 0x000fe400000006ff */
[----:B------:R-:W-:Y:S01]  /*4410*/  SHF.L.U32 R0, R11, 0x1f, RZ ;  /* 0x0000001f0b007819 */ /* 0x000fe200000006ff */
[----:B------:R-:W-:Y:S01]  /*4420*/  @!PT LDS RZ, [RZ] ;  /* 0x00000000fffff984 */ /* 0x000fe20000000800 */
[----:B------:R-:W-:Y:S01]  /*4430*/  @!PT LDS RZ, [RZ] ;  /* 0x00000000fffff984 */ /* 0x000fe20000000800 */
[----:B------:R-:W-:Y:S01]  /*4440*/  @!PT LDS RZ, [RZ] ;  /* 0x00000000fffff984 */ /* 0x000fe20000000800 */
[----:B------:R-:W-:Y:S01]  /*4450*/  @!PT LDS RZ, [RZ] ;  /* 0x00000000fffff984 */ /* 0x000fe20000000800 */
[----:B------:R2:W-:Y:S06]  /*4460*/  MEMBAR.ALL.CTA ;  /* 0x0000000000007992 */ /* 0x0005ec0000008000 */
[----:B--2---:R-:W2:Y:S02]  /*4470*/  FENCE.VIEW.ASYNC.S ;  /* 0x00000000000073c6 */ /* 0x004ea40000000000 */
[----:B--2---:R2:W-:Y:S01]  /*4480*/  SYNCS.ARRIVE.TRANS64.RED.A1T0 RZ, [R3+URZ], RZ ;  /* 0x000000ff03ff79a7 */ /* 0x0045e200081004ff */
[----:B------:R2:W4:Y:S01]  /*4490*/  @P0 SYNCS.PHASECHK.TRANS64.TRYWAIT P2, [UR4], R2 ;  /* 0x00000002ff0005a7 */ /* 0x0005220008041104 */
[----:B-1----:R-:W-:Y:S01]  /*44a0*/  LOP3.LUT P1, RZ, R6, 0x1, RZ, 0xc0, !PT ;  /* 0x0000000106ff7812 */ /* 0x002fe2000782c0ff */
[----:B------:R-:W1:Y:S02]  /*44b0*/  SYNCS.PHASECHK.TRANS64.TRYWAIT P0, [UR9+0x280], R0 ;  /* 0x00028000ff0075a7 */ /* 0x000e640008001109 */
[----:B-12-4-:R-:W-:Y:S10]  /*44c0*/  @!P0 BRA `(.L_x_85) ;  /* 0x0000004800288947 */ /* 0x016ff40003800000 */
.L_x_203:
[----:B------:R-:W-:Y:S01]  /*44d0*/  IADD3 R10, PT, PT, R10, 0x1, RZ ;  /* 0x000000010a0a7810 */ /* 0x000fe20007ffe0ff */
[----:B------:R-:W-:Y:S06]  /*44e0*/  BRA.U !UP3, `(.L_x_86) ;  /* 0x000000010b887547 */ /* 0x000fec000b800000 */
[----:B------:R-:W-:Y:S02]  /*44f0*/  ULEA UR8, UR18, UR19, 0x6 ;  /* 0x0000001312087291 */ /* 0x000fe4000f8e30ff */
[----:B------:R-:W-:Y:S01]  /*4500*/  UPLOP3.LUT UP4, UPT, UPT, UPT, UPT, 0x40, 0x4 ;  /* 0x000000000004789c */ /* 0x000fe20003f8e870 */
[----:B------:R-:W-:Y:S01]  /*4510*/  UMOV UR16, UR10 ;  /* 0x0000000a00107c82 */ /* 0x000fe20008000000 */
[----:B------:R-:W-:Y:S01]  /*4520*/  UMOV UR15, UR5 ;  /* 0x00000005000f7c82 */ /* 0x000fe20008000000 */
[----:B------:R-:W-:-:S08]  /*4530*/  UMOV UR14, UR17 ;  /* 0x00000011000e7c82 */ /* 0x000fd00008000000 */
.L_x_89:
[----:B------:R-:W-:Y:S02]  /*4540*/  UIADD3 UR16, UPT, UPT, UR16, 0x1, URZ ;  /* 0x0000000110107890 */ /* 0x000fe4000fffe0ff */
[----:B--2---:R-:W-:Y:S02]  /*4550*/  ULEA UR7, UR14, UR6, 0x3 ;  /* 0x000000060e077291 */ /* 0x004fe4000f8e18ff */
[----:B------:R-:W-:Y:S01]  /*4560*/  UISETP.NE.AND UP0, UPT, UR16, URZ, UPT ;  /* 0x000000ff1000728c */ /* 0x000fe2000bf05270 */
[----:B----4-:R-:W-:Y:S10]  /*4570*/  @P2 BRA `(.L_x_87) ;  /* 0x00000000000c2947 */ /* 0x010ff40003800000 */
[----:B-1----:R-:W-:Y:S04]  /*4580*/  SHF.L.U32 R3, R8, 0x1f, RZ ;  /* 0x0000001f08037819 */ /* 0x002fe800000006ff */
[----:B------:R-:W1:Y:S02]  /*4590*/  SYNCS.PHASECHK.TRANS64.TRYWAIT P0, [UR7], R3 ;  /* 0x00000003ff0075a7 */ /* 0x000e640008001107 */
[----:B-1----:R-:W-:Y:S05]  /*45a0*/  @!P0 BRA `(.L_x_88) ;  /* 0x0000004800088947 */ /* 0x002fea0003800000 */
.L_x_87:
[----:B------:R-:W-:Y:S01]  /*45b0*/  UISETP.NE.AND UP1, UPT, UR15, 0x1, UPT ;  /* 0x000000010f00788c */ /* 0x000fe2000bf25270 */
[----:B------:R-:W-:Y:S01]  /*45c0*/  PLOP3.LUT P2, PT, PT, PT, PT, 0x80, 0x8 ;  /* 0x000000000008781c */ /* 0x000fe20003f4f070 */
[----:B------:R-:W-:Y:S02]  /*45d0*/  UIADD3 UR17, UPT, UPT, UR14, 0x1, URZ ;  /* 0x000000010e117890 */ /* 0x000fe4000fffe0ff */
[----:B------:R-:W-:Y:S02]  /*45e0*/  ULEA UR22, UR14, UR12, 0x7 ;  /* 0x0000000c0e167291 */ /* 0x000fe4000f8e38ff */
[----:B------:R-:W-:Y:S01]  /*45f0*/  UISETP.NE.AND UP2, UPT, UR17, 0x22, UPT ;  /* 0x000000221100788c */ /* 0x000fe2000bf45270 */
[----:B------:R-:W-:Y:S01]  /*4600*/  PLOP3.LUT P0, PT, PT, PT, UP1, 0x80, 0x8 ;  /* 0x000000000008781c */ /* 0x000fe20003f0f018 */
[----:B------:R-:W-:Y:S02]  /*4610*/  ULEA UR24, UR14, UR11, 0x8 ;  /* 0x0000000b0e187291 */ /* 0x000fe4000f8e40ff */
[----:B------:R-:W-:Y:S02]  /*4620*/  USEL UR13, URZ, 0x1, UP2 ;  /* 0x00000001ff0d7887 */ /* 0x000fe40009000000 */
[----:B------:R-:W-:Y:S02]  /*4630*/  USEL UR17, UR17, URZ, UP2 ;  /* 0x000000ff11117287 */ /* 0x000fe40009000000 */
[----:B------:R-:W-:Y:S02]  /*4640*/  UIADD3 UR7, UPT, UPT, UR7, 0x110, URZ ;  /* 0x0000011007077890 */ /* 0x000fe4000fffe0ff */
[----:B------:R-:W-:Y:S01]  /*4650*/  @UP1 ULEA UR4, UR17, UR6, 0x3 ;  /* 0x0000000611041291 */ /* 0x000fe2000f8e18ff */
[----:B------:R-:W-:Y:S01]  /*4660*/  LOP3.LUT R8, R8, UR13, RZ, 0x3c, !PT ;  /* 0x0000000d08087c12 */ /* 0x000fe2000f8e3cff */
[----:B------:R-:W-:Y:S01]  /*4670*/  UMOV UR23, 0xc0004010 ;  /* 0xc000401000177882 */ /* 0x000fe20000000000 */
[----:B------:R-:W-:Y:S01]  /*4680*/  UMOV UR25, 0xc0004010 ;  /* 0xc000401000197882 */ /* 0x000fe20000000000 */
[----:B------:R-:W-:Y:S01]  /*4690*/  UIADD3 UR15, UPT, UPT, UR15, -0x1, URZ ;  /* 0xffffffff0f0f7890 */ /* 0x000fe2000fffe0ff */
[----:B-1----:R-:W-:Y:S01]  /*46a0*/  @P0 SHF.L.U32 R0, R8, 0x1f, RZ ;  /* 0x0000001f08000819 */ /* 0x002fe200000006ff */
[----:B------:R-:W-:Y:S03]  /*46b0*/  UMOV UR14, UR17 ;  /* 0x00000011000e7c82 */ /* 0x000fe60008000000 */
[----:B------:R2:W4:Y:S01]  /*46c0*/  @P0 SYNCS.PHASECHK.TRANS64.TRYWAIT P2, [UR4], R0 ;  /* 0x00000000ff0005a7 */ /* 0x0005220008041104 */
[----:B------:R2:W-:Y:S01]  /*46d0*/  UTCIMMA gdesc[UR24], gdesc[UR22], tmem[UR8], tmem[UR20], idesc[UR21], UP4 ;  /* 0x00ff1416180075ea */ /* 0x0005e2000a000108 */
[----:B------:R-:W-:Y:S01]  /*46e0*/  UPLOP3.LUT UP4, UPT, UPT, UPT, UPT, 0x80, 0x8 ;  /* 0x000000000008789c */ /* 0x000fe20003f8f070 */
[----:B------:R2:W-:Y:S01]  /*46f0*/  UTCBAR [UR7], URZ ;  /* 0x000000ff070073e9 */ /* 0x0005e200080000ff */
[----:B------:R-:W-:Y:S09]  /*4700*/  BRA.U UP0, `(.L_x_89) ;  /* 0xfffffffd008c7547 */ /* 0x000ff2000b83ffff */
.L_x_86:
[----:B------:R-:W-:Y:S01]  /*4710*/  UIADD3 UR18, UPT, UPT, UR18, 0x1, URZ ;  /* 0x0000000112127890 */ /* 0x000fe2000fffe0ff */
[C---:B------:R-:W-:Y:S01]  /*4720*/  ISETP.NE.AND P0, PT, R10.reuse, 0x2, PT ;  /* 0x000000020a00780c */ /* 0x040fe20003f05270 */
[----:B------:R-:W-:Y:S02]  /*4730*/  UIADD3 UR9, UPT, UPT, UR9, 0x260, URZ ;  /* 0x0000026009097890 */ /* 0x000fe4000fffe0ff */
[----:B------:R-:W-:Y:S01]  /*4740*/  UISETP.NE.AND UP0, UPT, UR18, 0x4, UPT ;  /* 0x000000041200788c */ /* 0x000fe2000bf05270 */
[----:B-12---:R-:W-:Y:S02]  /*4750*/  SEL R0, RZ, 0x1, P0 ;  /* 0x00000001ff007807 */ /* 0x006fe40000000000 */
[----:B------:R-:W-:Y:S01]  /*4760*/  SEL R10, R10, RZ, P0 ;  /* 0x000000ff0a0a7207 */ /* 0x000fe20000000000 */
[----:B------:R-:W-:Y:S01]  /*4770*/  USEL UR4, URZ, 0x1, UP0 ;  /* 0x00000001ff047887 */ /* 0x000fe20008000000 */
[----:B------:R-:W-:Y:S01]  /*4780*/  LOP3.LUT R9, R9, R0, RZ, 0x3c, !PT ;  /* 0x0000000009097212 */ /* 0x000fe200078e3cff */
[----:B------:R-:W-:Y:S01]  /*4790*/  USEL UR18, UR18, URZ, UP0 ;  /* 0x000000ff12127287 */ /* 0x000fe20008000000 */
[----:B------:R1:W-:Y:S03]  /*47a0*/  UTCBAR [UR9], URZ ;  /* 0x000000ff090073e9 */ /* 0x0003e600080000ff */
[----:B------:R-:W-:Y:S01]  /*47b0*/  LOP3.LUT R11, R11, UR4, RZ, 0x3c, !PT ;  /* 0x000000040b0b7c12 */ /* 0x000fe2000f8e3cff */
[----:B------:R-:W-:Y:S07]  /*47c0*/  @P1 BRA `(.L_x_90) ;  /* 0xfffffff800dc1947 */ /* 0x000fee000383ffff */
[----:B------:R-:W2:Y:S01]  /*47d0*/  S2UR UR4, SR_CgaCtaId ;  /* 0x00000000000479c3 */ /* 0x000ea20000008800 */
[----:B------:R-:W-:Y:S01]  /*47e0*/  ELECT P0, URZ, PT ;  /* 0x0000000000ff782f */ /* 0x000fe20003800000 */
[----:B------:R-:W-:Y:S01]  /*47f0*/  IMAD.MOV.U32 R0, RZ, RZ, 0x1 ;  /* 0x00000001ff007424 */ /* 0x000fe200078e00ff */
[----:B------:R-:W-:Y:S01]  /*4800*/  UIADD3 UR6, UPT, UPT, UR6, 0x280, URZ ;  /* 0x0000028006067890 */ /* 0x000fe2000fffe0ff */
[----:B------:R-:W-:Y:S01]  /*4810*/  SHF.L.U32 R3, R11, 0x1f, RZ ;  /* 0x0000001f0b037819 */ /* 0x000fe200000006ff */
[----:B------:R-:W-:-:S03]  /*4820*/  UMOV UR5, 0x40 ;  /* 0x0000004000057882 */ /* 0x000fc60000000000 */
[----:B------:R-:W-:Y:S01]  /*4830*/  UVIRTCOUNT.DEALLOC.SMPOOL 0x80 ;  /* 0x000000800000784c */ /* 0x000fe20000000000 */
[----:B--2---:R-:W-:Y:S02]  /*4840*/  ULEA UR4, UR4, UR5, 0x18 ;  /* 0x0000000504047291 */ /* 0x004fe4000f8ec0ff */
[----:B------:R-:W-:-:S07]  /*4850*/  ULEA UR5, UR18, UR6, 0x3 ;  /* 0x0000000612057291 */ /* 0x000fce000f8e18ff */
[----:B------:R2:W-:Y:S02]  /*4860*/  @P0 STS.U8 [UR4+0x1c], R0 ;  /* 0x00001c00ff000988 */ /* 0x0005e40008000004 */
[----:B------:R-:W3:Y:S02]  /*4870*/  SYNCS.PHASECHK.TRANS64.TRYWAIT P0, [UR5], R3 ;  /* 0x00000003ff0075a7 */ /* 0x000ee40008001105 */
[----:B--23--:R-:W-:Y:S05]  /*4880*/  @!P0 BRA `(.L_x_91) ;  /* 0x0000004400688947 */ /* 0x00cfea0003800000 */
.L_x_206:
[----:B------:R-:W-:-:S04]  /*4890*/  UIADD3 UR7, UPT, UPT, UR18, 0x1, URZ ;  /* 0x0000000112077890 */ /* 0x000fc8000fffe0ff */
[----:B------:R-:W-:-:S04]  /*48a0*/  UISETP.NE.AND UP0, UPT, UR7, 0x4, UPT ;  /* 0x000000040700788c */ /* 0x000fc8000bf05270 */
[----:B------:R-:W-:Y:S02]  /*48b0*/  USEL UR8, URZ, 0x1, UP0 ;  /* 0x00000001ff087887 */ /* 0x000fe40008000000 */
[----:B------:R-:W-:-:S04]  /*48c0*/  USEL UR7, UR7, URZ, UP0 ;  /* 0x000000ff07077287 */ /* 0x000fc80008000000 */
[----:B------:R-:W-:Y:S01]  /*48d0*/  ULEA UR5, UR7, UR6, 0x3 ;  /* 0x0000000607057291 */ /* 0x000fe2000f8e18ff */
[----:B------:R-:W-:-:S04]  /*48e0*/  LOP3.LUT R2, R11, UR8, RZ, 0x3c, !PT ;  /* 0x000000080b027c12 */ /* 0x000fc8000f8e3cff */
[----:B--2---:R-:W-:-:S04]  /*48f0*/  SHF.L.U32 R3, R2, 0x1f, RZ ;  /* 0x0000001f02037819 */ /* 0x004fc800000006ff */
[----:B------:R-:W2:Y:S02]  /*4900*/  SYNCS.PHASECHK.TRANS64.TRYWAIT P0, [UR5], R3 ;  /* 0x00000003ff0075a7 */ /* 0x000ea40008001105 */
[----:B--2---:R-:W-:Y:S05]  /*4910*/  @!P0 BRA `(.L_x_92) ;  /* 0x00000044005c8947 */ /* 0x004fea0003800000 */
.L_x_208:
        /* <DEDUP_REMOVED lines=9> */
.L_x_210:
[----:B------:R-:W-:-:S04]  /*49b0*/  UIADD3 UR7, UPT, UPT, UR7, 0x1, URZ ;  /* 0x0000000107077890 */ /* 0x000fc8000fffe0ff */
[----:B------:R-:W-:-:S04]  /*49c0*/  UISETP.NE.AND UP0, UPT, UR7, 0x4, UPT ;  /* 0x000000040700788c */ /* 0x000fc8000bf05270 */
[----:B------:R-:W-:Y:S02]  /*49d0*/  USEL UR5, URZ, 0x1, UP0 ;  /* 0x00000001ff057887 */ /* 0x000fe40008000000 */
[----:B------:R-:W-:-:S04]  /*49e0*/  USEL UR7, UR7, URZ, UP0 ;  /* 0x000000ff07077287 */ /* 0x000fc80008000000 */
[----:B------:R-:W-:Y:S01]  /*49f0*/  ULEA UR7, UR7, UR6, 0x3 ;  /* 0x0000000607077291 */ /* 0x000fe2000f8e18ff */
[----:B--2---:R-:W-:-:S04]  /*4a00*/  LOP3.LUT R3, R2, UR5, RZ, 0x3c, !PT ;  /* 0x0000000502037c12 */ /* 0x004fc8000f8e3cff */
[----:B------:R-:W-:-:S04]  /*4a10*/  SHF.L.U32 R3, R3, 0x1f, RZ ;  /* 0x0000001f03037819 */ /* 0x000fc800000006ff */
[----:B------:R-:W2:Y:S02]  /*4a20*/  SYNCS.PHASECHK.TRANS64.TRYWAIT P0, [UR7], R3 ;  /* 0x00000003ff0075a7 */ /* 0x000ea40008001107 */
[----:B--2---:R-:W-:Y:S05]  /*4a30*/  @!P0 BRA `(.L_x_94) ;  /* 0x0000004400448947 */ /* 0x004fea0003800000 */
.L_x_212:
[----:B------:R-:W-:Y:S01]  /*4a40*/  NOP ;  /* 0x0000000000007918 */ /* 0x000fe20000000000 */
[----:B--2---:R-:W2:Y:S01]  /*4a50*/  LDS R0, [UR4+0x14] ;  /* 0x00001404ff007984 */ /* 0x004ea20008000800 */
[----:B------:R-:W-:Y:S01]  /*4a60*/  ULOP3.LUT UR6, UR19, 0xffff, URZ, 0xc0, !UPT ;  /* 0x0000ffff13067892 */ /* 0x000fe2000f8ec0ff */
[----:B------:R-:W-:Y:S01]  /*4a70*/  UMOV UR8, 0xffff ;  /* 0x0000ffff00087882 */ /* 0x000fe20000000000 */
[----:B------:R-:W-:Y:S02]  /*4a80*/  UMOV UR5, 0x1 ;  /* 0x0000000100057882 */ /* 0x000fe40000000000 */
[----:B------:R-:W-:-:S04]  /*4a90*/  USHF.R.U32.HI UR6, URZ, 0x5, UR6 ;  /* 0x00000005ff067899 */ /* 0x000fc80008011606 */
[----:B------:R-:W-:Y:S02]  /*4aa0*/  USHF.L.U32 UR8, UR8, UR6, URZ ;  /* 0x0000000608087299 */ /* 0x000fe400080006ff */
[----:B------:R-:W-:-:S04]  /*4ab0*/  USHF.L.U32 UR5, UR5, UR6, URZ ;  /* 0x0000000605057299 */ /* 0x000fc800080006ff */
[----:B--2---:R-:W-:-:S04]  /*4ac0*/  LOP3.LUT R0, R0, UR8, RZ, 0xc0, !PT ;  /* 0x0000000800007c12 */ /* 0x004fc8000f8ec0ff */
[----:B------:R-:W-:-:S13]  /*4ad0*/  ISETP.NE.AND P0, PT, R0, UR8, PT ;  /* 0x0000000800007c0c */ /* 0x000fda000bf05270 */
[----:B------:R-:W-:Y:S05]  /*4ae0*/  @P0 BRA `(.L_x_95) ;  /* 0x0000000000580947 */ /* 0x000fea0003800000 */
[----:B------:R-:W2:Y:S02]  /*4af0*/  LDS R0, [UR4+0x18] ;  /* 0x00001804ff007984 */ /* 0x000ea40008000800 */
[----:B--2---:R-:W-:-:S04]  /*4b00*/  LOP3.LUT R0, R0, UR5, RZ, 0xc0, !PT ;  /* 0x0000000500007c12 */ /* 0x004fc8000f8ec0ff */
[----:B------:R-:W-:-:S13]  /*4b10*/  ISETP.NE.AND P0, PT, R0, UR5, PT ;  /* 0x0000000500007c0c */ /* 0x000fda000bf05270 */
[----:B------:R-:W-:Y:S05]  /*4b20*/  @P0 BRA `(.L_x_96) ;  /* 0x00000000003c0947 */ /* 0x000fea0003800000 */
[----:B------:R-:W2:Y:S01]  /*4b30*/  S2R R2, SR_LANEID ;  /* 0x0000000000027919 */ /* 0x000ea20000000000 */
[----:B------:R-:W-:Y:S01]  /*4b40*/  ULOP3.LUT UR8, URZ, UR8, URZ, 0x33, !UPT ;  /* 0x00000008ff087292 */ /* 0x000fe2000f8e33ff */
[----:B------:R-:W-:Y:S01]  /*4b50*/  LOP3.LUT R4, RZ, UR5, RZ, 0x33, !PT ;  /* 0x00000005ff047c12 */ /* 0x000fe2000f8e33ff */
[----:B------:R-:W-:Y:S02]  /*4b60*/  VOTEU.ANY UR7, UPT, PT ;  /* 0x0000000000077886 */ /* 0x000fe400038e0100 */
[----:B------:R-:W-:Y:S01]  /*4b70*/  UFLO.U32 UR7, UR7 ;  /* 0x00000007000772bd */ /* 0x000fe200080e0000 */
[----:B------:R-:W3:Y:S01]  /*4b80*/  REDUX UR5, R4 ;  /* 0x00000000040573c4 */ /* 0x000ee20000000000 */
[----:B------:R-:W-:-:S06]  /*4b90*/  IMAD.U32 R0, RZ, RZ, UR8 ;  /* 0x00000008ff007e24 */ /* 0x000fcc000f8e00ff */
[----:B------:R1:W-:Y:S01]  /*4ba0*/  UTCATOMSWS.AND URZ, UR8 ;  /* 0x0000000800ff79e3 */ /* 0x0003e20008000000 */
[----:B------:R-:W4:Y:S01]  /*4bb0*/  REDUX UR6, R0 ;  /* 0x00000000000673c4 */ /* 0x000f220000000000 */
[----:B--2---:R-:W-:Y:S01]  /*4bc0*/  ISETP.EQ.U32.AND P0, PT, R2, UR7, PT ;  /* 0x0000000702007c0c */ /* 0x004fe2000bf02070 */
[----:B---3--:R-:W-:Y:S01]  /*4bd0*/  IMAD.U32 R2, RZ, RZ, UR5 ;  /* 0x00000005ff027e24 */ /* 0x008fe2000f8e00ff */
[----:B----4-:R-:W-:-:S11]  /*4be0*/  MOV R3, UR6 ;  /* 0x0000000600037c02 */ /* 0x010fd60008000f00 */
[----:B------:R1:W-:Y:S04]  /*4bf0*/  @P0 ATOMS.AND RZ, [UR4+0x14], R3 ;  /* 0x00001403ffff098c */ /* 0x0003e8000a800004 */
[----:B------:R1:W-:Y:S01]  /*4c00*/  @P0 ATOMS.AND RZ, [UR4+0x18], R2 ;  /* 0x00001802ffff098c */ /* 0x0003e2000a800004 */
[----:B------:R-:W-:Y:S05]  /*4c10*/  BRA `(.L_x_97) ;  /* 0x0000000000147947 */ /* 0x000fea0003800000 */
.L_x_96:
[----:B------:R-:W-:Y:S02]  /*4c20*/  MOV R2, 0x4c40 ;  /* 0x00004c4000027802 */ /* 0x000fe40000000f00 */
[----:B-1--45:R-:W-:Y:S05]  /*4c30*/  CALL.REL.NOINC `($__internal_0_$__cuda_sm10x_tcgen05_guardrail_trap_col_being_dealloced_not_returned_by_alloc) ;  /* 0x0000004400607944 */ /* 0x032fea0003c00000 */
[----:B------:R-:W-:Y:S05]  /*4c40*/  BRA `(.L_x_97) ;  /* 0x0000000000087947 */ /* 0x000fea0003800000 */
.L_x_95:
[----:B------:R-:W-:Y:S02]  /*4c50*/  MOV R2, 0x4c70 ;  /* 0x00004c7000027802 */ /* 0x000fe40000000f00 */
[----:B-1--45:R-:W-:Y:S05]  /*4c60*/  CALL.REL.NOINC `($__internal_2_$__cuda_sm10x_tcgen05_guardrail_trap_unallocated_columns_being_dealloced) ;  /* 0x00000044006c7944 */ /* 0x032fea0003c00000 */
.L_x_97:
[----:B------:R-:W-:Y:S01]  /*4c70*/  NOP ;  /* 0x0000000000007918 */ /* 0x000fe20000000000 */
[----:B-1----:R-:W-:Y:S05]  /*4c80*/  EXIT ;  /* 0x000000000000794d */ /* 0x002fea0003800000 */
.L_x_79:
[----:B------:R-:W-:-:S09]  /*4c90*/  UISETP.NE.OR UP2, UPT, UR8, 0x3, !UP2 ;  /* 0x000000030800788c */ /* 0x000fd2000d745670 */
[----:B------:R-:W-:Y:S05]  /*4ca0*/  BRA.U UP2, `(.L_x_98) ;  /* 0x0000000902c87547 */ /* 0x000fea000b800000 */
[----:B------:R-:W1:Y:S01]  /*4cb0*/  LDCU.64 UR6, c[0x0][0x888] ;  /* 0x00011100ff0677ac */ /* 0x000e620008000a00 */
[----:B------:R-:W2:Y:S01]  /*4cc0*/  LDC R0, c[0x0][0xb30] ;  /* 0x0002cc00ff007b82 */ /* 0x000ea20000000800 */
[----:B------:R-:W-:Y:S01]  /*4cd0*/  IMAD.MOV.U32 R30, RZ, RZ, 0x1 ;  /* 0x00000001ff1e7424 */ /* 0x000fe200078e00ff */
[----:B------:R-:W-:Y:S01]  /*4ce0*/  CS2R R28, SRZ ;  /* 0x00000000001c7805 */ /* 0x000fe2000001ff00 */
[----:B------:R-:W4:Y:S01]  /*4cf0*/  LDCU.64 UR4, c[0x0][0x890] ;  /* 0x00011200ff0477ac */ /* 0x000f220008000a00 */
[----:B------:R-:W-:Y:S01]  /*4d00*/  IMAD.MOV.U32 R25, RZ, RZ, 0x2000 ;  /* 0x00002000ff197424 */ /* 0x000fe200078e00ff */
[----:B------:R-:W-:-:S03]  /*4d10*/  UMOV UR8, 0x400 ;  /* 0x0000040000087882 */ /* 0x000fc60000000000 */
[----:B------:R-:W3:Y:S01]  /*4d20*/  LDC R19, c[0x0][0x370] ;  /* 0x0000dc00ff137b82 */ /* 0x000ee20000000800 */
[----:B------:R-:W-:-:S07]  /*4d30*/  UPLOP3.LUT UP1, UPT, UPT, UPT, UPT, 0x40, 0x4 ;  /* 0x000000000004789c */ /* 0x000fce0003f2e870 */
[----:B------:R-:W3:Y:S01]  /*4d40*/  LDC R2, c[0x0][0xb0c] ;  /* 0x0002c300ff027b82 */ /* 0x000ee20000000800 */
[----:B-1----:R-:W-:Y:S02]  /*4d50*/  UISETP.NE.U32.AND UP2, UPT, UR6, URZ, UPT ;  /* 0x000000ff0600728c */ /* 0x002fe4000bf45070 */
[----:B------:R-:W-:Y:S02]  /*4d60*/  ULEA UR6, UR37, UR8, 0x18 ;  /* 0x0000000825067291 */ /* 0x000fe4000f8ec0ff */
[----:B------:R-:W-:Y:S02]  /*4d70*/  UISETP.NE.AND.EX UP2, UPT, UR7, URZ, UPT, UP2 ;  /* 0x000000ff0700728c */ /* 0x000fe4000bf45320 */
[----:B------:R-:W-:Y:S01]  /*4d80*/  UIADD3 UR7, UPT, UPT, UR6, 0x220, URZ ;  /* 0x0000022006077890 */ /* 0x000fe2000fffe0ff */
[----:B------:R-:W1:Y:S01]  /*4d90*/  LDC R18, c[0x0][0xb20] ;  /* 0x0002c800ff127b82 */ /* 0x000e620000000800 */
[----:B----4-:R-:W-:Y:S01]  /*4da0*/  UISETP.NE.U32.AND UP3, UPT, UR4, URZ, UPT ;  /* 0x000000ff0400728c */ /* 0x010fe2000bf65070 */
[----:B--2---:R-:W-:Y:S01]  /*4db0*/  ISETP.NE.AND P1, PT, R0, 0x1, PT ;  /* 0x000000010000780c */ /* 0x004fe20003f25270 */
[----:B------:R-:W-:-:S02]  /*4dc0*/  UPRMT UR37, UR37, 0x654, UR7 ;  /* 0x0000065425257896 */ /* 0x000fc40008000007 */
[----:B------:R-:W-:-:S03]  /*4dd0*/  UISETP.NE.AND.EX UP3, UPT, UR5, URZ, UPT, UP3 ;  /* 0x000000ff0500728c */ /* 0x000fc6000bf65330 */
[----:B------:R-:W2:Y:S08]  /*4de0*/  LDC.64 R32, c[0x0][0x348] ;  /* 0x0000d200ff207b82 */ /* 0x000eb00000000a00 */
[----:B------:R-:W4:Y:S08]  /*4df0*/  LDC.64 R16, c[0x0][0xb10] ;  /* 0x0002c400ff107b82 */ /* 0x000f300000000a00 */
[----:B------:R-:W1:Y:S08]  /*4e00*/  LDC.64 R6, c[0x0][0xb18] ;  /* 0x0002c600ff067b82 */ /* 0x000e700000000a00 */
[----:B------:R-:W1:Y:S08]  /*4e10*/  LDC.64 R4, c[0x0][0xb28] ;  /* 0x0002ca00ff047b82 */ /* 0x000e700000000a00 */
[----:B---3--:R-:W1:Y:S02]  /*4e20*/  LDC R24, c[0x0][0x374] ;  /* 0x0000dd00ff187b82 */ /* 0x008e640000000800 */
.L_x_106:
[C---:B------:R-:W-:Y:S02]  /*4e30*/  LEA R0, R29.reuse, UR6, 0x3 ;  /* 0x000000061d007c11 */ /* 0x040fe4000f8e18ff */
[----:B------:R-:W-:Y:S02]  /*4e40*/  SHF.L.U32 R3, R28, 0x1f, RZ ;  /* 0x0000001f1c037819 */ /* 0x000fe400000006ff */
[----:B------:R-:W-:Y:S02]  /*4e50*/  LEA R20, R29, UR6, 0x4 ;  /* 0x000000061d147c11 */ /* 0x000fe4000f8e20ff */
[----:B---3--:R-:W3:Y:S02]  /*4e60*/  SYNCS.PHASECHK.TRANS64.TRYWAIT P0, [R0+URZ+0x240], R3 ;  /* 0x00024003000075a7 */ /* 0x008ee400080011ff */
[----:B---3--:R-:W-:Y:S05]  /*4e70*/  @!P0 BRA `(.L_x_99) ;  /* 0x00000040004c8947 */ /* 0x008fea0003800000 */
.L_x_213:
[----:B------:R-:W-:Y:S01]  /*4e80*/  ISETP.GE.AND P0, PT, R72, 0x1, PT ;  /* 0x000000014800780c */ /* 0x000fe20003f06270 */
[----:B------:R-:W1:Y:S01]  /*4e90*/  LDS.128 R20, [R20+0x2d0] ;  /* 0x0002d00014147984 */ /* 0x000e620000000c00 */
[----:B------:R-:W-:Y:S01]  /*4ea0*/  ISETP.NE.U32.AND P4, PT, RZ, UR4, PT ;  /* 0x00000004ff007c0c */ /* 0x000fe2000bf85070 */
[----:B---3--:R-:W-:Y:S01]  /*4eb0*/  VIADD R0, R0, 0x250 ;  /* 0x0000025000007836 */ /* 0x008fe20000000000 */
[----:B------:R-:W-:Y:S02]  /*4ec0*/  SHF.L.U32 R26, R30, 0x1f, RZ ;  /* 0x0000001f1e1a7819 */ /* 0x000fe400000006ff */
[----:B------:R-:W-:Y:S02]  /*4ed0*/  ISETP.NE.AND.EX P4, PT, RZ, UR5, PT, P4 ;  /* 0x00000005ff007c0c */ /* 0x000fe4000bf85340 */
[----:B------:R-:W-:Y:S01]  /*4ee0*/  PRMT R0, RZ, 0x654, R0 ;  /* 0x00000654ff007816 */ /* 0x000fe20000000000 */
[----:B------:R-:W-:Y:S01]  /*4ef0*/  @!PT LDS RZ, [RZ] ;  /* 0x00000000fffff984 */ /* 0x000fe20000000800 */
[----:B------:R-:W-:Y:S01]  /*4f00*/  @!PT LDS RZ, [RZ] ;  /* 0x00000000fffff984 */ /* 0x000fe20000000800 */
[----:B------:R-:W-:Y:S01]  /*4f10*/  @!PT LDS RZ, [RZ] ;  /* 0x00000000fffff984 */ /* 0x000fe20000000800 */
[----:B------:R-:W-:Y:S01]  /*4f20*/  @!PT LDS RZ, [RZ] ;  /* 0x00000000fffff984 */ /* 0x000fe20000000800 */
[----:B------:R3:W-:Y:S06]  /*4f30*/  MEMBAR.ALL.CTA ;  /* 0x0000000000007992 */ /* 0x0007ec0000008000 */
[----:B---3--:R-:W3:Y:S02]  /*4f40*/  FENCE.VIEW.ASYNC.S ;  /* 0x00000000000073c6 */ /* 0x008ee40000000000 */
[----:B---3--:R3:W-:Y:S01]  /*4f50*/  SYNCS.ARRIVE.TRANS64.RED.A1T0 RZ, [R0+URZ], RZ ;  /* 0x000000ff00ff79a7 */ /* 0x0087e200081004ff */
[----:B-1----:R-:W-:Y:S11]  /*4f60*/  LOP3.LUT P3, RZ, R22, 0x1, RZ, 0xc0, !PT ;  /* 0x0000000116ff7812 */ /* 0x002ff6000786c0ff */
[----:B------:R-:W-:Y:S02]  /*4f70*/  @!UPT UIADD3 URZ, UPT, UPT, URZ, URZ, URZ ;  /* 0x000000fffffff290 */ /* 0x000fe4000fffe0ff */
[----:B------:R-:W-:Y:S02]  /*4f80*/  @P3 MOV R13, R20 ;  /* 0x00000014000d3202 */ /* 0x000fe40000000f00 */
[----:B------:R-:W-:Y:S01]  /*4f90*/  @P3 LOP3.LUT R8, R21, 0xffff, RZ, 0xc0, !PT ;  /* 0x0000ffff15083812 */ /* 0x000fe200078ec0ff */
[----:B---3--:R-:W-:Y:S06]  /*4fa0*/  @!P0 BRA `(.L_x_100) ;  /* 0x0000000000a48947 */ /* 0x008fec0003800000 */
[----:B------:R-:W-:Y:S01]  /*4fb0*/  IMAD.HI.U32 R31, R24, R7, RZ ;  /* 0x00000007181f7227 */ /* 0x000fe200078e00ff */
[----:B------:R-:W-:Y:S02]  /*4fc0*/  ISETP.NE.AND P0, PT, R6, 0x1, PT ;  /* 0x000000010600780c */ /* 0x000fe40003f05270 */
[----:B------:R-:W-:Y:S01]  /*4fd0*/  ISETP.NE.AND P2, PT, R72, 0x1, PT ;  /* 0x000000014800780c */ /* 0x000fe20003f45270 */
[----:B----4-:R-:W-:Y:S01]  /*4fe0*/  IMAD.HI.U32 R34, R19, R16, RZ ;  /* 0x0000001013227227 */ /* 0x010fe200078e00ff */
[----:B------:R-:W-:Y:S02]  /*4ff0*/  SHF.R.U32.HI R31, RZ, R18, R31 ;  /* 0x00000012ff1f7219 */ /* 0x000fe4000001161f */
[----:B------:R-:W-:Y:S01]  /*5000*/  ISETP.NE.AND P5, PT, R2, 0x1, PT ;  /* 0x000000010200780c */ /* 0x000fe20003fa5270 */
[----:B------:R-:W-:Y:S01]  /*5010*/  IMAD.HI.U32 R36, R13, R16, RZ ;  /* 0x000000100d247227 */ /* 0x000fe200078e00ff */
[----:B------:R-:W-:Y:S02]  /*5020*/  SHF.R.U32.HI R34, RZ, R17, R34 ;  /* 0x00000011ff227219 */ /* 0x000fe40000011622 */
[----:B------:R-:W-:Y:S01]  /*5030*/  SEL R3, R24, R31, !P0 ;  /* 0x0000001f18037207 */ /* 0x000fe20004000000 */
[C---:B------:R-:W-:Y:S01]  /*5040*/  IMAD.HI.U32 R31, R8.reuse, R7, RZ ;  /* 0x00000007081f7227 */ /* 0x040fe200078e00ff */
[----:B------:R-:W-:Y:S02]  /*5050*/  SEL R11, R19, R34, !P5 ;  /* 0x00000022130b7207 */ /* 0x000fe40006800000 */
[----:B------:R-:W-:Y:S01]  /*5060*/  SHF.R.U32.HI R36, RZ, R17, R36 ;  /* 0x00000011ff247219 */ /* 0x000fe20000011624 */
[----:B------:R-:W-:Y:S01]  /*5070*/  IMAD.HI.U32 R38, R3, R4, RZ ;  /* 0x0000000403267227 */ /* 0x000fe200078e00ff */
[----:B------:R-:W-:Y:S03]  /*5080*/  SHF.R.U32.HI R31, RZ, R18, R31 ;  /* 0x00000012ff1f7219 */ /* 0x000fe6000001161f */
[----:B------:R-:W-:Y:S01]  /*5090*/  IMAD.HI.U32 R34, R11, R4, RZ ;  /* 0x000000040b227227 */ /* 0x000fe200078e00ff */
[----:B------:R-:W-:Y:S02]  /*50a0*/  @P2 SHF.R.U32.HI R3, RZ, R5, R38 ;  /* 0x00000005ff032219 */ /* 0x000fe40000011626 */
[----:B------:R-:W-:Y:S02]  /*50b0*/  SEL R9, R8, R31, !P0 ;  /* 0x0000001f08097207 */ /* 0x000fe40004000000 */
[----:B------:R-:W-:Y:S01]  /*50c0*/  @P2 SHF.R.U32.HI R11, RZ, R5, R34 ;  /* 0x00000005ff0b2219 */ /* 0x000fe20000011622 */
[C---:B------:R-:W-:Y:S01]  /*50d0*/  IMAD R10, R72.reuse, R3, RZ ;  /* 0x00000003480a7224 */ /* 0x040fe200078e02ff */
[----:B------:R-:W-:Y:S01]  /*50e0*/  SEL R3, R13, R36, !P5 ;  /* 0x000000240d037207 */ /* 0x000fe20006800000 */
[C---:B------:R-:W-:Y:S03]  /*50f0*/  IMAD.HI.U32 R14, R9.reuse, R4, RZ ;  /* 0x00000004090e7227 */ /* 0x040fe600078e00ff */
[----:B------:R-:W-:Y:S01]  /*5100*/  ISETP.GE.AND P0, PT, R9, R10, PT ;  /* 0x0000000a0900720c */ /* 0x000fe20003f06270 */
[C---:B------:R-:W-:Y:S01]  /*5110*/  IMAD R12, R72.reuse, R11, RZ ;  /* 0x0000000b480c7224 */ /* 0x040fe200078e02ff */
[-C--:B------:R-:W-:Y:S04]  /*5120*/  SHF.R.U32.HI R14, RZ, R5.reuse, R14 ;  /* 0x00000005ff0e7219 */ /* 0x080fe8000001160e */
[----:B------:R-:W-:Y:S02]  /*5130*/  ISETP.GE.OR P0, PT, R3, R12, P0 ;  /* 0x0000000c0300720c */ /* 0x000fe40000706670 */
[----:B------:R-:W-:Y:S05]  /*5140*/  SEL R15, R9, R14, !P2 ;  /* 0x0000000e090f7207 */ /* 0x000fea0005000000 */
[----:B------:R-:W-:Y:S04]  /*5150*/  IMAD.MOV R14, RZ, RZ, -R15 ;  /* 0x000000ffff0e7224 */ /* 0x000fe800078e0a0f */
[----:B------:R-:W-:Y:S02]  /*5160*/  IMAD R14, R72, R14, R9 ;  /* 0x0000000e480e7224 */ /* 0x000fe400078e0209 */
[C---:B------:R-:W-:Y:S05]  /*5170*/  @!P0 IMAD.HI.U32 R10, R3.reuse, R4, RZ ;  /* 0x00000004030a8227 */ /* 0x040fea00078e00ff */
[----:B------:R-:W-:Y:S04]  /*5180*/  @!P0 SHF.R.U32.HI R10, RZ, R5, R10 ;  /* 0x00000005ff0a8219 */ /* 0x000fe8000001160a */
[----:B------:R-:W-:Y:S01]  /*5190*/  @!P0 SEL R0, R3, R10, !P2 ;  /* 0x0000000a03008207 */ /* 0x000fe20005000000 */
[----:B------:R-:W-:Y:S03]  /*51a0*/  IMAD.MOV R10, RZ, RZ, -R3 ;  /* 0x000000ffff0a7224 */ /* 0x000fe600078e0a03 */
[----:B------:R-:W-:Y:S01]  /*51b0*/  @!P0 IADD3 R15, PT, PT, R15, -R0, RZ ;  /* 0x800000000f0f8210 */ /* 0x000fe20007ffe0ff */
[----:B------:R-:W-:Y:S01]  /*51c0*/  @!P0 IMAD R0, R11, R14, R0 ;  /* 0x0000000e0b008224 */ /* 0x000fe200078e0200 */
[----:B------:R-:W-:Y:S01]  /*51d0*/  IADD3 R11, PT, PT, -R9, RZ, RZ ;  /* 0x000000ff090b7210 */ /* 0x000fe20007ffe1ff */
[----:B------:R-:W-:Y:S02]  /*51e0*/  IMAD R13, R2, R10, R13 ;  /* 0x0000000a020d7224 */ /* 0x000fe400078e020d */
[----:B------:R-:W-:Y:S02]  /*51f0*/  @!P0 IMAD R9, R15, R72, R3 ;  /* 0x000000480f098224 */ /* 0x000fe400078e0203 */
[----:B------:R-:W-:Y:S02]  /*5200*/  @!P0 IMAD.MOV.U32 R3, RZ, RZ, R0 ;  /* 0x000000ffff038224 */ /* 0x000fe400078e0000 */
[----:B------:R-:W-:Y:S02]  /*5210*/  IMAD R8, R6, R11, R8 ;  /* 0x0000000b06087224 */ /* 0x000fe400078e0208 */
[----:B------:R-:W-:Y:S02]  /*5220*/  IMAD R13, R3, R2, R13 ;  /* 0x00000002030d7224 */ /* 0x000fe400078e020d */
[----:B------:R-:W-:Y:S02]  /*5230*/  IMAD R8, R9, R6, R8 ;  /* 0x0000000609087224 */ /* 0x000fe400078e0208 */
.L_x_100:
[----:B------:R-:W-:Y:S05]  /*5240*/  BRA.U UP1, `(.L_x_101) ;  /* 0x0000000101107547 */ /* 0x000fea000b800000 */
[----:B------:R-:W-:Y:S04]  /*5250*/  MOV R0, UR13 ;  /* 0x0000000d00007c02 */ /* 0x000fe80008000f00 */
[----:B------:R-:W-:Y:S04]  /*5260*/  SHF.L.U32 R3, R0, 0x1f, RZ ;  /* 0x0000001f00037819 */ /* 0x000fe800000006ff */
[----:B------:R-:W1:Y:S02]  /*5270*/  SYNCS.PHASECHK.TRANS64.TRYWAIT P0, [UR6+0x238], R3 ;  /* 0x00023803ff0075a7 */ /* 0x000e640008001106 */
[----:B-1----:R-:W-:Y:S05]  /*5280*/  @!P0 BRA `(.L_x_102) ;  /* 0x0000003c005c8947 */ /* 0x002fea0003800000 */
.L_x_101:
[----:B------:R-:W-:Y:S05]  /*5290*/  BRA.U !UP3, `(.L_x_103) ;  /* 0x000000010b347547 */ /* 0x000fea000b800000 */
[----:B------:R-:W-:Y:S01]  /*52a0*/  UPLOP3.LUT UP0, UPT, UPT, UPT, UP2, 0x80, 0x8 ;  /* 0x000000000008789c */ /* 0x000fe20003f0f020 */
[----:B-1----:R-:W-:Y:S02]  /*52b0*/  HFMA2 R0, -RZ, RZ, 0, 5.9604644775390625e-08 ;  /* 0x00000001ff007431 */ /* 0x002fe400000001ff */
[----:B------:R-:W-:Y:S03]  /*52c0*/  IMAD.MOV.U32 R168, RZ, RZ, 0x1 ;  /* 0x00000001ffa87424 */ /* 0x000fe600078e00ff */
[----:B------:R-:W-:Y:S05]  /*52d0*/  PLOP3.LUT P0, PT, PT, PT, UP0, 0x80, 0x8 ;  /* 0x000000000008781c */ /* 0x000fea0003f0f008 */
[----:B------:R-:W1:Y:S01]  /*52e0*/  @UP0 LDCU.64 UR8, c[0x0][0x888] ;  /* 0x00011100ff0807ac */ /* 0x000e620008000a00 */
[----:B------:R-:W-:Y:S07]  /*52f0*/  @UP0 UIMAD UR7, UR36, UR4, URZ ;  /* 0x00000004240702a4 */ /* 0x000fee000f8e02ff */
[----:B------:R-:W-:Y:S01]  /*5300*/  @!P0 PRMT R168, R0, 0x7610, R168 ;  /* 0x0000761000a88816 */ /* 0x000fe200000000a8 */
[----:B-1----:R-:W-:Y:S03]  /*5310*/  @UP0 UIMAD.WIDE UR8, UR7, 0x4, UR8 ;  /* 0x00000004070808a5 */ /* 0x002fe6000f8e0208 */
[----:B------:R-:W1:Y:S03]  /*5320*/  @!UP0 LDCU UR7, c[0x0][0x880] ;  /* 0x00011000ff0787ac */ /* 0x000e660008000800 */
[----:B------:R-:W-:Y:S01]  /*5330*/  IMAD.U32 R10, RZ, RZ, UR8 ;  /* 0x00000008ff0a7e24 */ /* 0x000fe2000f8e00ff */
[----:B------:R-:W-:Y:S05]  /*5340*/  MOV R11, UR9 ;  /* 0x00000009000b7c02 */ /* 0x000fea0008000f00 */
[----:B-----5:R3:W5:Y:S02]  /*5350*/  @P0 LDG.E R80, desc[UR40][R10.64] ;  /* 0x000000280a500981 */ /* 0x020764000c1e1900 */
[----:B-1-3--:R-:W-:Y:S07]  /*5360*/  @!P0 IMAD.U32 R80, RZ, RZ, UR7 ;  /* 0x00000007ff508e24 */ /* 0x00afee000f8e00ff */
.L_x_103:
[----:B-----5:R-:W-:Y:S01]  /*5370*/  @!P4 ISETP.EQ.AND P5, PT, R80, RZ, PT ;  /* 0x000000ff5000c20c */ /* 0x020fe20003fa2270 */
[----:B------:R-:W-:Y:S01]  /*5380*/  @!UPT UIADD3 URZ, UPT, UPT, URZ, URZ, URZ ;  /* 0x000000fffffff290 */ /* 0x000fe2000fffe0ff */
[----:B------:R-:W-:Y:S11]  /*5390*/  @!P4 BRA `(.L_x_104) ;  /* 0x000000000014c947 */ /* 0x000ff60003800000 */
[----:B------:R-:W-:Y:S02]  /*53a0*/  LOP3.LUT P0, RZ, R168, 0xff, RZ, 0xc0, !PT ;  /* 0x000000ffa8ff7812 */ /* 0x000fe4000780c0ff */
[----:B------:R-:W-:Y:S04]  /*53b0*/  PLOP3.LUT P5, PT, PT, PT, UP0, 0x80, 0x8 ;  /* 0x000000000008781c */ /* 0x000fe80003faf008 */
[----:B------:R-:W-:Y:S07]  /*53c0*/  PLOP3.LUT P5, PT, P5, PT, PT, 0x8, 0x80 ;  /* 0x000000000080781c */ /* 0x000fee0002fae170 */
[----:B------:R-:W-:Y:S11]  /*53d0*/  @P0 ISETP.EQ.AND P5, PT, R80, RZ, PT ;  /* 0x000000ff5000020c */ /* 0x000ff60003fa2270 */
[----:B------:R-:W-:Y:S02]  /*53e0*/  @!UPT UIADD3 URZ, UPT, UPT, URZ, URZ, URZ ;  /* 0x000000fffffff290 */ /* 0x000fe4000fffe0ff */
.L_x_104:
[----:B------:R-:W3:Y:S01]  /*53f0*/  SYNCS.PHASECHK.TRANS64.TRYWAIT P4, [UR6+0x228], R26 ;  /* 0x0002281aff0075a7 */ /* 0x000ee20008081106 */
[----:B------:R-:W-:Y:S01]  /*5400*/  @P3 SHF.R.U32.HI R27, RZ, 0x10, R21 ;  /* 0x00000010ff1b3819 */ /* 0x000fe20000011615 */
[----:B------:R-:W-:Y:S01]  /*5410*/  VIADD R29, R29, 0x1 ;  /* 0x000000011d1d7836 */ /* 0x000fe20000000000 */
[----:B------:R-:W5:Y:S08]  /*5420*/  LDC.64 R14, c[0x0][0xb10] ;  /* 0x0002c400ff0e7b82 */ /* 0x000f700000000a00 */
[----:B------:R-:W2:Y:S08]  /*5430*/  LDC.64 R10, c[0x0][0xb18] ;  /* 0x0002c600ff0a7b82 */ /* 0x000eb00000000a00 */
[----:B-1----:R-:W1:Y:S08]  /*5440*/  @!P1 LDC R0, c[0x0][0xb20] ;  /* 0x0002c800ff009b82 */ /* 0x002e700000000800 */
[----:B------:R-:W4:Y:S01]  /*5450*/  @!P1 LDC R3, c[0x0][0xb0c] ;  /* 0x0002c300ff039b82 */ /* 0x000f220000000800 */
[----:B-----5:R-:W-:Y:S05]  /*5460*/  @!P1 IMAD.HI.U32 R14, R13, R14, RZ ;  /* 0x0000000e0d0e9227 */ /* 0x020fea00078e00ff */
[----:B------:R-:W-:Y:S01]  /*5470*/  @!P1 SHF.R.U32.HI R14, RZ, R15, R14 ;  /* 0x0000000fff0e9219 */ /* 0x000fe2000001160e */
[----:B--2---:R-:W-:Y:S01]  /*5480*/  @!P1 IMAD.HI.U32 R11, R8, R11, RZ ;  /* 0x0000000b080b9227 */ /* 0x004fe200078e00ff */
[----:B------:R-:W-:Y:S04]  /*5490*/  @!P1 ISETP.NE.AND P0, PT, R10, 0x1, PT ;  /* 0x000000010a00980c */ /* 0x000fe80003f05270 */
[----:B-1----:R-:W-:Y:S02]  /*54a0*/  @!P1 SHF.R.U32.HI R9, RZ, R0, R11 ;  /* 0x00000000ff099219 */ /* 0x002fe4000001160b */
[----:B----4-:R-:W-:Y:S02]  /*54b0*/  @!P1 ISETP.NE.AND P2, PT, R3, 0x1, PT ;  /* 0x000000010300980c */ /* 0x010fe40003f45270 */
[----:B------:R-:W-:Y:S02]  /*54c0*/  @!P1 SEL R9, R8, R9, !P0 ;  /* 0x0000000908099207 */ /* 0x000fe40004000000 */
[----:B------:R-:W-:Y:S02]  /*54d0*/  ELECT P0, URZ, PT ;  /* 0x0000000000ff782f */ /* 0x000fe40003800000 */
[----:B------:R-:W-:Y:S05]  /*54e0*/  @!P1 SEL R14, R13, R14, !P2 ;  /* 0x0000000e0d0e9207 */ /* 0x000fea0005000000 */
[----:B------:R-:W-:Y:S02]  /*54f0*/  @!P1 IMAD.IADD R0, R9, 0x1, -R14 ;  /* 0x0000000109009824 */ /* 0x000fe400078e0a0e */
[----:B------:R-:W-:Y:S02]  /*5500*/  @!P1 IMAD.IADD R9, R14, 0x1, -R9 ;  /* 0x000000010e099824 */ /* 0x000fe400078e0a09 */
[----:B------:R-:W-:Y:S02]  /*5510*/  @!P1 IMAD R13, R0, R3, R13 ;  /* 0x00000003000d9224 */ /* 0x000fe400078e020d */
[----:B------:R-:W-:Y:S01]  /*5520*/  @!P1 IMAD R8, R9, R10, R8 ;  /* 0x0000000a09089224 */ /* 0x000fe200078e0208 */
[----:B---3--:R-:W-:Y:S06]  /*5530*/  @!P4 BRA `(.L_x_105) ;  /* 0x0000003800c8c947 */ /* 0x008fec0003800000 */
.L_x_216:
[----:B------:R-:W-:Y:S01]  /*5540*/  PLOP3.LUT P5, PT, P5, P0, PT, 0xf2, 0x2f ;  /* 0x00000000002f781c */ /* 0x000fe20002fa1e72 */
[----:B------:R-:W-:Y:S01]  /*5550*/  UMOV UR14, 0x0 ;  /* 0x00000000000e7882 */ /* 0x000fe20000000000 */
[----:B------:R-:W-:Y:S01]  /*5560*/  LOP3.LUT R30, R30, 0x1, RZ, 0x3c, !PT ;  /* 0x000000011e1e7812 */ /* 0x000fe200078e3cff */
[----:B------:R-:W-:Y:S01]  /*5570*/  UMOV UR15, 0x10000000 ;  /* 0x10000000000f7882 */ /* 0x000fe20000000000 */
[----:B------:R-:W-:Y:S01]  /*5580*/  UMOV UR12, UR36 ;  /* 0x00000024000c7c82 */ /* 0x000fe20008000000 */
[----:B------:R-:W-:Y:S08]  /*5590*/  @P3 R2UR UR36, R27 ;  /* 0x000000001b2432ca */ /* 0x000ff000000e0000 */
[----:B-1----:R-:W-:Y:S01]  /*55a0*/  @!P5 IADD3 R3, P0, PT, R32, 0x580, RZ ;  /* 0x000005802003d810 */ /* 0x002fe20007f1e0ff */
[----:B------:R-:W-:Y:S01]  /*55b0*/  @!P5 IMAD.SHL.U32 R165, R165, 0x40, RZ ;  /* 0x00000040a5a5d824 */ /* 0x000fe200078e00ff */
[----:B------:R-:W-:Y:S01]  /*55c0*/  VOTEU.ALL UP1, P5 ;  /* 0x0000000000ff7886 */ /* 0x000fe20002820000 */
[----:B------:R-:W-:Y:S01]  /*55d0*/  @!P5 IMAD.SHL.U32 R167, R167, 0x80, RZ ;  /* 0x00000080a7a7d824 */ /* 0x000fe200078e00ff */
[----:B------:R-:W-:Y:S01]  /*55e0*/  @!P5 R2UR UR8, R3 ;  /* 0x000000000308d2ca */ /* 0x000fe200000e0000 */
[----:B------:R-:W-:Y:S01]  /*55f0*/  @!P5 IMAD.X R0, RZ, RZ, R33, P0 ;  /* 0x000000ffff00d224 */ /* 0x000fe200000e0621 */
[----:B------:R-:W-:Y:S01]  /*5600*/  @!P5 R2UR UR10, R165 ;  /* 0x00000000a50ad2ca */ /* 0x000fe200000e0000 */
[----:B------:R-:W-:Y:S01]  /*5610*/  @!UP1 UIADD3 UR9, UPT, UPT, UR6, 0x220, URZ ;  /* 0x0000022006099890 */ /* 0x000fe2000fffe0ff */
[----:B------:R-:W-:Y:S01]  /*5620*/  @!P5 R2UR UR11, R167 ;  /* 0x00000000a70bd2ca */ /* 0x000fe200000e0000 */
[----:B------:R-:W-:Y:S01]  /*5630*/  IMAD.IADD R165, R8, 0x1, R164 ;  /* 0x0000000108a57824 */ /* 0x000fe200078e02a4 */
[----:B------:R-:W-:Y:S01]  /*5640*/  @!P5 R2UR UR7, R0 ;  /* 0x000000000007d2ca */ /* 0x000fe200000e0000 */
[----:B------:R-:W-:Y:S01]  /*5650*/  IMAD.IADD R167, R13, 0x1, R166 ;  /* 0x000000010da77824 */ /* 0x000fe200078e02a6 */
[C---:B------:R-:W-:Y:S04]  /*5660*/  ISETP.NE.AND P0, PT, R29.reuse, 0x2, PT ;  /* 0x000000021d00780c */ /* 0x040fe80003f05270 */
[----:B------:R-:W-:Y:S01]  /*5670*/  SEL R3, RZ, 0x1, P0 ;  /* 0x00000001ff037807 */ /* 0x000fe20000000000 */
[----:B------:R-:W-:Y:S01]  /*5680*/  IMAD.U32 R10, RZ, RZ, UR8 ;  /* 0x00000008ff0a7e24 */ /* 0x000fe2000f8e00ff */
[----:B------:R-:W-:Y:S01]  /*5690*/  @!UP1 UIADD3 UR8, UPT, UPT, UR6, 0x400, URZ ;  /* 0x0000040006089890 */ /* 0x000fe2000fffe0ff */
[----:B------:R-:W-:Y:S01]  /*56a0*/  SEL R29, R29, RZ, P0 ;  /* 0x000000ff1d1d7207 */ /* 0x000fe20000000000 */
[----:B------:R-:W-:Y:S01]  /*56b0*/  VOTEU.ALL UP1, P5 ;  /* 0x0000000000ff7886 */ /* 0x000fe20002820000 */
[----:B------:R-:W-:Y:S02]  /*56c0*/  LOP3.LUT R28, R28, R3, RZ, 0x3c, !PT ;  /* 0x000000031c1c7212 */ /* 0x000fe400078e3cff */
[----:B------:R-:W-:Y:S01]  /*56d0*/  IMAD.U32 R11, RZ, RZ, UR7 ;  /* 0x00000007ff0b7e24 */ /* 0x000fe2000f8e00ff */
[----:B------:R-:W-:Y:S04]  /*56e0*/  @!P5 R2UR UR16, R10 ;  /* 0x000000000a10d2ca */ /* 0x000fe800000e0000 */
[----:B------:R-:W-:Y:S11]  /*56f0*/  @!P5 R2UR UR17, R11 ;  /* 0x000000000b11d2ca */ /* 0x000ff600000e0000 */
[----:B------:R-:W-:Y:S02]  /*5700*/  @!UPT UIADD3 URZ, UPT, UPT, URZ, URZ, URZ ;  /* 0x000000fffffff290 */ /* 0x000fe4000fffe0ff */
[----:B------:R3:W-:Y:S01]  /*5710*/  @!UP1 UTMALDG.3D [UR8], [UR16], desc[UR14] ;  /* 0x00000e08100095b4 */ /* 0x0007e20008011000 */
[----:B------:R3:W-:Y:S01]  /*5720*/  @!P5 SYNCS.ARRIVE.TRANS64.RED.A0TR RZ, [UR6+0x220], R25 ;  /* 0x00022019ffffd9a7 */ /* 0x0007e20008300406 */
[----:B------:R-:W-:Y:S01]  /*5730*/  UPLOP3.LUT UP1, UPT, UPT, UPT, UPT, 0x80, 0x8 ;  /* 0x000000000008789c */ /* 0x000fe20003f2f070 */
[----:B------:R-:W-:Y:S01]  /*5740*/  SYNCS.ARRIVE.TRANS64.RED.A1T0 RZ, [UR37], RZ ;  /* 0x000000ffffff79a7 */ /* 0x000fe20008100425 */
[----:B------:R-:W-:Y:S09]  /*5750*/  @P3 BRA `(.L_x_106) ;  /* 0xfffffff400b43947 */ /* 0x000ff2000383ffff */
[----:B------:R-:W-:Y:S07]  /*5760*/  MOV R0, UR6 ;  /* 0x0000000600007c02 */ /* 0x000fee0008000f00 */
.L_x_107:
[----:B-1----:R-:W-:-:S04]  /*5770*/  SHF.L.U32 R3, R30, 0x1f, RZ ;  /* 0x0000001f1e037819 */ /* 0x002fc800000006ff */
[----:B------:R1:W2:Y:S03]  /*5780*/  SYNCS.PHASECHK.TRANS64.TRYWAIT P0, [R0+URZ+0x228], R3 ;  /* 0x00022803000075a7 */ /* 0x0002a600080011ff */
[----:B--2---:R-:W-:Y:S05]  /*5790*/  @!P0 NANOSLEEP.SYNCS 0x989680 ;  /* 0x009896800000895d */ /* 0x004fea0003900000 */
[----:B------:R-:W2:Y:S02]  /*57a0*/  @!P0 SYNCS.PHASECHK.TRANS64 P0, [R0+URZ+0x228], R3 ;  /* 0x00022803000085a7 */ /* 0x000ea400080010ff */
[----:B--23--:R-:W-:Y:S05]  /*57b0*/  @P0 EXIT ;  /* 0x000000000000094d */ /* 0x00cfea0003800000 */
[----:B------:R-:W-:Y:S05]  /*57c0*/  BRA `(.L_x_107) ;  /* 0xfffffffc00e87947 */ /* 0x000fea000383ffff */
.L_x_98:
[----:B------:R-:W-:-:S06]  /*57d0*/  UISETP.GE.AND UP1, UPT, UR8, 0x4, UPT ;  /* 0x000000040800788c */ /* 0x000fcc000bf26270 */
[----:B------:R-:W-:-:S13]  /*57e0*/  PLOP3.LUT P0, PT, PT, PT, UP1, 0x80, 0x8 ;  /* 0x000000000008781c */ /* 0x000fda0003f0f018 */
[----:B------:R-:W-:Y:S05]  /*57f0*/  @!P0 EXIT ;  /* 0x000000000000894d */ /* 0x000fea0003800000 */
[----:B------:R-:W-:Y:S01]  /*5800*/  BAR.SYNC.DEFER_BLOCKING 0x6, 0xa0 ;  /* 0x0182800000007b1d */ /* 0x000fe20000010000 */
[C---:B------:R-:W-:Y:S01]  /*5810*/  IMAD.SHL.U32 R180, R176.reuse, 0x40, RZ ;  /* 0x00000040b0b47824 */ /* 0x040fe200078e00ff */
[C---:B------:R-:W-:Y:S01]  /*5820*/  R2P PR, R176.reuse, 0x6 ;  /* 0x00000006b0007804 */ /* 0x040fe20000000000 */
[C---:B------:R-:W-:Y:S01]  /*5830*/  IMAD.SHL.U32 R2, R176.reuse, 0x8, RZ ;  /* 0x00000008b0027824 */ /* 0x040fe200078e00ff */
[----:B------:R-:W-:Y:S01]  /*5840*/  SHF.L.U32 R79, R176, 0x10, RZ ;  /* 0x00000010b04f7819 */ /* 0x000fe200000006ff */
[----:B------:R-:W-:Y:S01]  /*5850*/  IMAD.MOV.U32 R179, RZ, RZ, 0x10 ;  /* 0x00000010ffb37424 */ /* 0x000fe200078e00ff */
[----:B------:R-:W-:Y:S01]  /*5860*/  UMOV UR43, 0x400 ;  /* 0x00000400002b7882 */ /* 0x000fe20000000000 */
[----:B------:R-:W-:Y:S01]  /*5870*/  LOP3.LUT R3, R180, 0x180, RZ, 0xc0, !PT ;  /* 0x00000180b4037812 */ /* 0x000fe200078ec0ff */
[----:B------:R-:W-:Y:S01]  /*5880*/  ULEA UR43, UR37, UR43, 0x18 ;  /* 0x0000002b252b7291 */ /* 0x000fe2000f8ec0ff */
[----:B------:R-:W1:Y:S01]  /*5890*/  LDC R171, c[0x0][0x370] ;  /* 0x0000dc00ffab7b82 */ /* 0x000e620000000800 */
[----:B------:R-:W-:Y:S01]  /*58a0*/  SEL R179, R179, 0xfffffff0, !P1 ;  /* 0xfffffff0b3b37807 */ /* 0x000fe20004800000 */
[----:B------:R-:W-:Y:S01]  /*58b0*/  HFMA2 R183, -RZ, RZ, 0, 0 ;  /* 0x00000000ffb77431 */ /* 0x000fe200000001ff */
[----:B------:R-:W-:Y:S01]  /*58c0*/  LOP3.LUT R3, R3, 0x30, R2, 0xf8, !PT ;  /* 0x0000003003037812 */ /* 0x000fe200078ef802 */
[----:B------:R-:W-:Y:S01]  /*58d0*/  UIADD3 UR4, UPT, UPT, UR43, 0x2400, URZ ;  /* 0x000024002b047890 */ /* 0x000fe2000fffe0ff */
[----:B------:R-:W-:Y:S01]  /*58e0*/  LOP3.LUT R79, R79, 0x600000, RZ, 0xc0, !PT ;  /* 0x006000004f4f7812 */ /* 0x000fe200078ec0ff */
[----:B------:R-:W-:Y:S01]  /*58f0*/  IMAD.MOV.U32 R76, RZ, RZ, RZ ;  /* 0x000000ffff4c7224 */ /* 0x000fe200078e00ff */
[----:B------:R-:W-:Y:S01]  /*5900*/  LOP3.LUT R180, R3, 0x1e40, R180, 0xf8, !PT ;  /* 0x00001e4003b47812 */ /* 0x000fe200078ef8b4 */
[----:B------:R-:W2:Y:S01]  /*5910*/  LDC R74, c[0x0][0xb0c] ;  /* 0x0002c300ff4a7b82 */ /* 0x000ea20000000800 */
[----:B------:R-:W-:Y:S01]  /*5920*/  IMAD.MOV.U32 R3, RZ, RZ, 0x20 ;  /* 0x00000020ff037424 */ /* 0x000fe200078e00ff */
[----:B------:R-:W-:Y:S01]  /*5930*/  CS2R R184, SRZ ;  /* 0x0000000000b87805 */ /* 0x000fe2000001ff00 */
[----:B------:R-:W-:Y:S01]  /*5940*/  IMAD.MOV.U32 R188, RZ, RZ, RZ ;  /* 0x000000ffffbc7224 */ /* 0x000fe200078e00ff */
[----:B------:R-:W4:Y:S01]  /*5950*/  LDCU.64 UR46, c[0x0][0x348] ;  /* 0x00006900ff2e77ac */ /* 0x000f220008000a00 */
[----:B------:R-:W-:Y:S01]  /*5960*/  VIADD R2, R180, UR43 ;  /* 0x0000002bb4027c36 */ /* 0x000fe20008000000 */
[----:B------:R-:W-:Y:S01]  /*5970*/  SEL R3, R3, 0xffffffe0, !P2 ;  /* 0xffffffe003037807 */ /* 0x000fe20005000000 */
[----:B------:R-:W3:Y:S01]  /*5980*/  LDS R0, [UR43+0x2f0] ;  /* 0x0002f02bff007984 */ /* 0x000ee20008000800 */
[----:B------:R-:W1:Y:S01]  /*5990*/  LDC R169, c[0x0][0xb20] ;  /* 0x0002c800ffa97b82 */ /* 0x000e620000000800 */
[----:B------:R-:W-:Y:S01]  /*59a0*/  IMAD.U32 R186, RZ, RZ, UR4 ;  /* 0x00000004ffba7e24 */ /* 0x000fe2000f8e00ff */
[----:B------:R-:W-:Y:S01]  /*59b0*/  SHF.R.U32.HI R4, RZ, 0x4, R3 ;  /* 0x00000004ff047819 */ /* 0x000fe20000011603 */
[--C-:B------:R-:W-:Y:S01]  /*59c0*/  IMAD.IADD R178, R3, 0x1, R2.reuse ;  /* 0x0000000103b27824 */ /* 0x100fe200078e0202 */
[----:B------:R-:W1:Y:S02]  /*59d0*/  LDCU.64 UR38, c[0x0][0x888] ;  /* 0x00011100ff2677ac */ /* 0x000e640008000a00 */
[C---:B------:R-:W-:Y:S01]  /*59e0*/  LEA.HI R177, R179.reuse, R4, RZ, 0x1c ;  /* 0x00000004b3b17211 */ /* 0x040fe200078fe0ff */
[----:B------:R-:W-:Y:S01]  /*59f0*/  IMAD.IADD R179, R179, 0x1, R2 ;  /* 0x00000001b3b37824 */ /* 0x000fe200078e0202 */
[----:B------:R-:W1:Y:S01]  /*5a00*/  LDC R73, c[0x0][0xb30] ;  /* 0x0002cc00ff497b82 */ /* 0x000e620000000800 */
[----:B------:R-:W-:Y:S01]  /*5a10*/  UIADD3 UR42, UPT, UPT, UR43, 0x400, URZ ;  /* 0x000004002b2a7890 */ /* 0x000fe2000fffe0ff */
[----:B------:R-:W-:-:S06]  /*5a20*/  LEA R177, R177, R2, 0x4 ;  /* 0x00000002b1b17211 */ /* 0x000fcc00078e20ff */
[----:B------:R-:W1:Y:S08]  /*5a30*/  LDC.64 R158, c[0x0][0xb10] ;  /* 0x0002c400ff9e7b82 */ /* 0x000e700000000a00 */
[----:B------:R-:W1:Y:S08]  /*5a40*/  LDC.64 R70, c[0x0][0xb18] ;  /* 0x0002c600ff467b82 */ /* 0x000e700000000a00 */
[----:B------:R-:W1:Y:S01]  /*5a50*/  LDC.64 R154, c[0x0][0x888] ;  /* 0x00022200ff9a7b82 */ /* 0x000e620000000a00 */
[----:B---3--:R-:W-:-:S07]  /*5a60*/  IMAD.IADD R79, R0, 0x1, R79 ;  /* 0x00000001004f7824 */ /* 0x008fce00078e024f */
[----:B------:R-:W3:Y:S08]  /*5a70*/  LDC.64 R68, c[0x0][0xb28] ;  /* 0x0002ca00ff447b82 */ /* 0x000ef00000000a00 */
[----:B------:R-:W1:Y:S08]  /*5a80*/  LDC.64 R156, c[0x0][0x890] ;  /* 0x00022400ff9c7b82 */ /* 0x000e700000000a00 */
[----:B------:R-:W1:Y:S08]  /*5a90*/  LDC.64 R152, c[0x0][0x8b0] ;  /* 0x00022c00ff987b82 */ /* 0x000e700000000a00 */
[----:B------:R-:W1:Y:S08]  /*5aa0*/  LDC.64 R146, c[0x0][0x8a8] ;  /* 0x00022a00ff927b82 */ /* 0x000e700000000a00 */
[----:B--2-4-:R-:W1:Y:S02]  /*5ab0*/  LDC R170, c[0x0][0x374] ;  /* 0x0000dd00ffaa7b82 */ /* 0x014e640000000800 */
.L_x_125:
[----:B------:R-:W-:Y:S02]  /*5ac0*/  LEA R0, R188, UR43, 0x3 ;  /* 0x0000002bbc007c11 */ /* 0x000fe4000f8e18ff */
[----:B------:R-:W-:Y:S02]  /*5ad0*/  SHF.L.U32 R3, R184, 0x1f, RZ ;  /* 0x0000001fb8037819 */ /* 0x000fe400000006ff */
[----:B------:R-:W-:Y:S02]  /*5ae0*/  LEA R16, R188, UR43, 0x4 ;  /* 0x0000002bbc107c11 */ /* 0x000fe4000f8e20ff */
[----:B--2---:R-:W2:Y:S02]  /*5af0*/  SYNCS.PHASECHK.TRANS64.TRYWAIT P0, [R0+URZ+0x240], R3 ;  /* 0x00024003000075a7 */ /* 0x004ea400080011ff */
[----:B-12---:R-:W-:Y:S05]  /*5b00*/  @!P0 BRA `(.L_x_108) ;  /* 0x00000034006c8947 */ /* 0x006fea0003800000 */
.L_x_217:
[----:B------:R-:W4:Y:S01]  /*5b10*/  LDC.64 R12, c[0x0][0xb10] ;  /* 0x0002c400ff0c7b82 */ /* 0x000f220000000a00 */
[----:B------:R-:W3:Y:S01]  /*5b20*/  LDS.128 R16, [R16+0x2d0] ;  /* 0x0002d00010107984 */ /* 0x000ee20000000c00 */
[----:B-1----:R-:W-:Y:S01]  /*5b30*/  ISETP.NE.AND P1, PT, R73, 0x1, PT ;  /* 0x000000014900780c */ /* 0x002fe20003f25270 */
[----:B--2---:R-:W-:Y:S01]  /*5b40*/  VIADD R0, R0, 0x250 ;  /* 0x0000025000007836 */ /* 0x004fe20000000000 */
[----:B------:R-:W-:Y:S04]  /*5b50*/  ISETP.GE.AND P0, PT, R72, 0x1, PT ;  /* 0x000000014800780c */ /* 0x000fe80003f06270 */
[----:B------:R-:W1:Y:S01]  /*5b60*/  LDC.64 R10, c[0x0][0xb18] ;  /* 0x0002c600ff0a7b82 */ /* 0x000e620000000a00 */
[----:B------:R-:W-:Y:S01]  /*5b70*/  PRMT R0, RZ, 0x654, R0 ;  /* 0x00000654ff007816 */ /* 0x000fe20000000000 */
[----:B------:R-:W-:Y:S01]  /*5b80*/  @!PT LDS RZ, [RZ] ;  /* 0x00000000fffff984 */ /* 0x000fe20000000800 */
[----:B------:R-:W-:Y:S01]  /*5b90*/  @!PT LDS RZ, [RZ] ;  /* 0x00000000fffff984 */ /* 0x000fe20000000800 */
[----:B------:R-:W-:Y:S01]  /*5ba0*/  @!PT LDS RZ, [RZ] ;  /* 0x00000000fffff984 */ /* 0x000fe20000000800 */
[----:B------:R-:W-:Y:S01]  /*5bb0*/  @!PT LDS RZ, [RZ] ;  /* 0x00000000fffff984 */ /* 0x000fe20000000800 */
[----:B------:R2:W-:Y:S06]  /*5bc0*/  MEMBAR.ALL.CTA ;  /* 0x0000000000007992 */ /* 0x0005ec0000008000 */
[----:B--2---:R-:W2:Y:S01]  /*5bd0*/  FENCE.VIEW.ASYNC.S ;  /* 0x00000000000073c6 */ /* 0x004ea20000000000 */
[----:B------:R-:W1:Y:S08]  /*5be0*/  @!P1 LDC R14, c[0x0][0xb20] ;  /* 0x0002c800ff0e9b82 */ /* 0x000e700000000800 */
[----:B------:R-:W1:Y:S01]  /*5bf0*/  @!P1 LDC R9, c[0x0][0xb0c] ;  /* 0x0002c300ff099b82 */ /* 0x000e620000000800 */
[----:B--2---:R2:W-:Y:S01]  /*5c00*/  SYNCS.ARRIVE.TRANS64.RED.A1T0 RZ, [R0+URZ], RZ ;  /* 0x000000ff00ff79a7 */ /* 0x0045e200081004ff */
[----:B---3--:R-:W-:Y:S04]  /*5c10*/  LOP3.LUT P4, RZ, R18, 0x1, RZ, 0xc0, !PT ;  /* 0x0000000112ff7812 */ /* 0x008fe8000788c0ff */
[----:B------:R-:W-:Y:S09]  /*5c20*/  P2R R187, PR, RZ, 0x10 ;  /* 0x00000010ffbb7803 */ /* 0x000ff20000000000 */
[----:B------:R-:W-:Y:S02]  /*5c30*/  @P4 MOV R77, R16 ;  /* 0x00000010004d4202 */ /* 0x000fe40000000f00 */
[----:B------:R-:W-:Y:S01]  /*5c40*/  @P4 LOP3.LUT R75, R17, 0xffff, RZ, 0xc0, !PT ;  /* 0x0000ffff114b4812 */ /* 0x000fe200078ec0ff */
[----:B--2-4-:R-:W-:Y:S06]  /*5c50*/  @!P0 BRA `(.L_x_109) ;  /* 0x0000000000a48947 */ /* 0x014fec0003800000 */
[----:B------:R-:W-:Y:S01]  /*5c60*/  IMAD.HI.U32 R22, R170, R71, RZ ;  /* 0x00000047aa167227 */ /* 0x000fe200078e00ff */
[----:B------:R-:W-:Y:S02]  /*5c70*/  ISETP.NE.AND P0, PT, R70, 0x1, PT ;  /* 0x000000014600780c */ /* 0x000fe40003f05270 */
[----:B------:R-:W-:Y:S01]  /*5c80*/  ISETP.NE.AND P2, PT, R72, 0x1, PT ;  /* 0x000000014800780c */ /* 0x000fe20003f45270 */
[-C--:B------:R-:W-:Y:S01]  /*5c90*/  IMAD.HI.U32 R20, R171, R158.reuse, RZ ;  /* 0x0000009eab147227 */ /* 0x080fe200078e00ff */
[----:B------:R-:W-:Y:S02]  /*5ca0*/  SHF.R.U32.HI R21, RZ, R169, R22 ;  /* 0x000000a9ff157219 */ /* 0x000fe40000011616 */
[----:B------:R-:W-:Y:S01]  /*5cb0*/  ISETP.NE.AND P3, PT, R74, 0x1, PT ;  /* 0x000000014a00780c */ /* 0x000fe20003f65270 */
[----:B------:R-:W-:Y:S01]  /*5cc0*/  IMAD.HI.U32 R26, R75, R71, RZ ;  /* 0x000000474b1a7227 */ /* 0x000fe200078e00ff */
[----:B------:R-:W-:Y:S02]  /*5cd0*/  SHF.R.U32.HI R20, RZ, R159, R20 ;  /* 0x0000009fff147219 */ /* 0x000fe40000011614 */
[----:B------:R-:W-:Y:S01]  /*5ce0*/  SEL R3, R170, R21, !P0 ;  /* 0x00000015aa037207 */ /* 0x000fe20004000000 */
[----:B------:R-:W-:Y:S01]  /*5cf0*/  IMAD.HI.U32 R24, R77, R158, RZ ;  /* 0x0000009e4d187227 */ /* 0x000fe200078e00ff */
[----:B------:R-:W-:Y:S03]  /*5d00*/  SEL R7, R171, R20, !P3 ;  /* 0x00000014ab077207 */ /* 0x000fe60005800000 */
[-C--:B------:R-:W-:Y:S01]  /*5d10*/  IMAD.HI.U32 R20, R3, R68.reuse, RZ ;  /* 0x0000004403147227 */ /* 0x080fe200078e00ff */
[----:B------:R-:W-:Y:S03]  /*5d20*/  SHF.R.U32.HI R24, RZ, R159, R24 ;  /* 0x0000009fff187219 */ /* 0x000fe60000011618 */
[----:B------:R-:W-:Y:S01]  /*5d30*/  IMAD.HI.U32 R22, R7, R68, RZ ;  /* 0x0000004407167227 */ /* 0x000fe200078e00ff */
[----:B------:R-:W-:Y:S02]  /*5d40*/  @P2 SHF.R.U32.HI R3, RZ, R69, R20 ;  /* 0x00000045ff032219 */ /* 0x000fe40000011614 */
[----:B------:R-:W-:Y:S02]  /*5d50*/  SHF.R.U32.HI R20, RZ, R169, R26 ;  /* 0x000000a9ff147219 */ /* 0x000fe4000001161a */
[----:B------:R-:W-:Y:S01]  /*5d60*/  @P2 SHF.R.U32.HI R7, RZ, R69, R22 ;  /* 0x00000045ff072219 */ /* 0x000fe20000011616 */
[C---:B------:R-:W-:Y:S01]  /*5d70*/  IMAD R2, R72.reuse, R3, RZ ;  /* 0x0000000348027224 */ /* 0x040fe200078e02ff */
[----:B------:R-:W-:Y:S02]  /*5d80*/  SEL R5, R75, R20, !P0 ;  /* 0x000000144b057207 */ /* 0x000fe40004000000 */
[----:B------:R-:W-:Y:S01]  /*5d90*/  SEL R3, R77, R24, !P3 ;  /* 0x000000184d037207 */ /* 0x000fe20005800000 */
[----:B------:R-:W-:Y:S01]  /*5da0*/  IMAD R4, R72, R7, RZ ;  /* 0x0000000748047224 */ /* 0x000fe200078e02ff */
[C---:B------:R-:W-:Y:S01]  /*5db0*/  ISETP.GE.AND P0, PT, R5.reuse, R2, PT ;  /* 0x000000020500720c */ /* 0x040fe20003f06270 */
[----:B------:R-:W-:Y:S03]  /*5dc0*/  IMAD.HI.U32 R6, R5, R68, RZ ;  /* 0x0000004405067227 */ /* 0x000fe600078e00ff */
[----:B------:R-:W-:Y:S01]  /*5dd0*/  ISETP.GE.OR P0, PT, R3, R4, P0 ;  /* 0x000000040300720c */ /* 0x000fe20000706670 */
[----:B------:R-:W-:Y:S01]  /*5de0*/  IMAD.MOV R4, RZ, RZ, -R3 ;  /* 0x000000ffff047224 */ /* 0x000fe200078e0a03 */
[-C--:B------:R-:W-:Y:S03]  /*5df0*/  SHF.R.U32.HI R6, RZ, R69.reuse, R6 ;  /* 0x00000045ff067219 */ /* 0x080fe60000011606 */
[----:B------:R-:W-:Y:S01]  /*5e00*/  IMAD R77, R74, R4, R77 ;  /* 0x000000044a4d7224 */ /* 0x000fe200078e024d */
[----:B------:R-:W-:Y:S05]  /*5e10*/  SEL R15, R5, R6, !P2 ;  /* 0x00000006050f7207 */ /* 0x000fea0005000000 */
[----:B------:R-:W-:Y:S02]  /*5e20*/  IMAD.MOV R6, RZ, RZ, -R15 ;  /* 0x000000ffff067224 */ /* 0x000fe400078e0a0f */
[C---:B------:R-:W-:Y:S04]  /*5e30*/  @!P0 IMAD.HI.U32 R2, R3.reuse, R68, RZ ;  /* 0x0000004403028227 */ /* 0x040fe800078e00ff */
[----:B------:R-:W-:Y:S01]  /*5e40*/  IMAD R6, R72, R6, R5 ;  /* 0x0000000648067224 */ /* 0x000fe200078e0205 */
[----:B------:R-:W-:Y:S04]  /*5e50*/  @!P0 SHF.R.U32.HI R2, RZ, R69, R2 ;  /* 0x00000045ff028219 */ /* 0x000fe80000011602 */
[----:B------:R-:W-:Y:S02]  /*5e60*/  @!P0 SEL R0, R3, R2, !P2 ;  /* 0x0000000203008207 */ /* 0x000fe40005000000 */
[----:B------:R-:W-:Y:S02]  /*5e70*/  IADD3 R2, PT, PT, -R5, RZ, RZ ;  /* 0x000000ff05027210 */ /* 0x000fe40007ffe1ff */
[----:B------:R-:W-:Y:S01]  /*5e80*/  @!P0 IADD3 R8, PT, PT, R15, -R0, RZ ;  /* 0x800000000f088210 */ /* 0x000fe20007ffe0ff */
[----:B------:R-:W-:Y:S02]  /*5e90*/  @!P0 IMAD R0, R7, R6, R0 ;  /* 0x0000000607008224 */ /* 0x000fe400078e0200 */
[----:B------:R-:W-:Y:S02]  /*5ea0*/  IMAD R75, R70, R2, R75 ;  /* 0x00000002464b7224 */ /* 0x000fe400078e024b */
[----:B------:R-:W-:Y:S02]  /*5eb0*/  @!P0 IMAD R5, R8, R72, R3 ;  /* 0x0000004808058224 */ /* 0x000fe400078e0203 */
[----:B------:R-:W-:Y:S04]  /*5ec0*/  @!P0 IMAD.MOV.U32 R3, RZ, RZ, R0 ;  /* 0x000000ffff038224 */ /* 0x000fe800078e0000 */
[----:B------:R-:W-:Y:S02]  /*5ed0*/  IMAD R77, R3, R74, R77 ;  /* 0x0000004a034d7224 */ /* 0x000fe400078e024d */
[----:B------:R-:W-:Y:S07]  /*5ee0*/  IMAD R75, R5, R70, R75 ;  /* 0x00000046054b7224 */ /* 0x000fee00078e024b */
.L_x_109:
[----:B------:R-:W-:Y:S01]  /*5ef0*/  @!P1 IMAD.HI.U32 R0, R77, R12, RZ ;  /* 0x0000000c4d009227 */ /* 0x000fe200078e00ff */
[----:B-1----:R-:W-:Y:S01]  /*5f00*/  @!P1 ISETP.NE.AND P0, PT, R10, 0x1, PT ;  /* 0x000000010a00980c */ /* 0x002fe20003f05270 */
[----:B------:R-:W-:Y:S01]  /*5f10*/  ULOP3.LUT UP0, URZ, UR42, 0x1b0, URZ, 0xc0, !UPT ;  /* 0x000001b02aff7892 */ /* 0x000fe2000f80c0ff */
[----:B------:R-:W-:Y:S01]  /*5f20*/  @!P1 ISETP.NE.AND P2, PT, R9, 0x1, PT ;  /* 0x000000010900980c */ /* 0x000fe20003f45270 */
[----:B------:R-:W-:Y:S01]  /*5f30*/  @!P1 IMAD.HI.U32 R3, R75, R11, RZ ;  /* 0x0000000b4b039227 */ /* 0x000fe200078e00ff */
[----:B------:R-:W-:Y:S02]  /*5f40*/  @!P1 SHF.R.U32.HI R0, RZ, R13, R0 ;  /* 0x0000000dff009219 */ /* 0x000fe40000011600 */
[----:B------:R-:W-:Y:S01]  /*5f50*/  @P4 SHF.R.U32.HI R182, RZ, 0x10, R17 ;  /* 0x00000010ffb64819 */ /* 0x000fe20000011611 */
[----:B------:R-:W-:Y:S01]  /*5f60*/  VIADD R188, R188, 0x1 ;  /* 0x00000001bcbc7836 */ /* 0x000fe20000000000 */
[----:B------:R-:W-:Y:S02]  /*5f70*/  @!P1 SHF.R.U32.HI R2, RZ, R14, R3 ;  /* 0x0000000eff029219 */ /* 0x000fe40000011603 */
[----:B------:R-:W-:Y:S02]  /*5f80*/  @!P1 SEL R3, R77, R0, !P2 ;  /* 0x000000004d039207 */ /* 0x000fe40005000000 */
[----:B------:R-:W-:Y:S05]  /*5f90*/  @!P1 SEL R2, R75, R2, !P0 ;  /* 0x000000024b029207 */ /* 0x000fea0004000000 */
[----:B------:R-:W-:Y:S02]  /*5fa0*/  @!P1 IMAD.IADD R0, R2, 0x1, -R3 ;  /* 0x0000000102009824 */ /* 0x000fe400078e0a03 */
[----:B------:R-:W-:Y:S02]  /*5fb0*/  @!P1 IMAD.IADD R2, R3, 0x1, -R2 ;  /* 0x0000000103029824 */ /* 0x000fe400078e0a02 */
[----:B------:R-:W-:Y:S02]  /*5fc0*/  @!P1 IMAD R77, R0, R9, R77 ;  /* 0x00000009004d9224 */ /* 0x000fe400078e024d */
[----:B------:R-:W-:Y:S01]  /*5fd0*/  @!P1 IMAD R75, R2, R10, R75 ;  /* 0x0000000a024b9224 */ /* 0x000fe200078e024b */
[----:B------:R-:W-:Y:S06]  /*5fe0*/  BRA.U !UP0, `(.L_x_110) ;  /* 0x0000000108407547 */ /* 0x000fec000b800000 */
[----:B------:R-:W1:Y:S01]  /*5ff0*/  LDCU.64 UR8, c[0x4][0x80] ;  /* 0x01001000ff0877ac */ /* 0x000e620008000a00 */
[----:B------:R-:W-:Y:S01]  /*6000*/  MOV R3, 0x0 ;  /* 0x0000000000037802 */ /* 0x000fe20000000f00 */
[----:B------:R-:W-:Y:S02]  /*6010*/  HFMA2 R12, -RZ, RZ, 0, 5.9604644775390625e-08 ;  /* 0x00000001ff0c7431 */ /* 0x000fe400000001ff */
[----:B------:R-:W-:Y:S02]  /*6020*/  IMAD.MOV.U32 R8, RZ, RZ, 0x70 ;  /* 0x00000070ff087424 */ /* 0x000fe400078e00ff */
[----:B------:R-:W-:Y:S01]  /*6030*/  IMAD.MOV.U32 R13, RZ, RZ, RZ ;  /* 0x000000ffff0d7224 */ /* 0x000fe200078e00ff */
[----:B------:R-:W2:Y:S01]  /*6040*/  LDCU.64 UR6, c[0x4][0x88] ;  /* 0x01001100ff0677ac */ /* 0x000ea20008000a00 */
[----:B------:R-:W3:Y:S01]  /*6050*/  LDC.64 R2, c[0x4][R3] ;  /* 0x0100000003027b82 */ /* 0x000ee20000000a00 */
[----:B------:R-:W4:Y:S01]  /*6060*/  LDCU.64 UR4, c[0x4][0x8] ;  /* 0x01000100ff0477ac */ /* 0x000f220008000a00 */
[----:B-1----:R-:W-:Y:S01]  /*6070*/  MOV R5, UR9 ;  /* 0x0000000900057c02 */ /* 0x002fe20008000f00 */
[----:B------:R-:W-:Y:S01]  /*6080*/  IMAD.U32 R4, RZ, RZ, UR8 ;  /* 0x00000008ff047e24 */ /* 0x000fe2000f8e00ff */
[----:B--2---:R-:W-:Y:S01]  /*6090*/  MOV R7, UR7 ;  /* 0x0000000700077c02 */ /* 0x004fe20008000f00 */
[----:B------:R-:W-:Y:S01]  /*60a0*/  IMAD.U32 R6, RZ, RZ, UR6 ;  /* 0x00000006ff067e24 */ /* 0x000fe2000f8e00ff */
[----:B----4-:R-:W-:Y:S01]  /*60b0*/  MOV R11, UR5 ;  /* 0x00000005000b7c02 */ /* 0x010fe20008000f00 */
[----:B------:R-:W-:Y:S02]  /*60c0*/  IMAD.U32 R10, RZ, RZ, UR4 ;  /* 0x00000004ff0a7e24 */ /* 0x000fe4000f8e00ff */
[----:B------:R-:W-:Y:S07]  /*60d0*/  LEPC R20, `(.L_x_110) ;  /* 0x000000001014794e */ /* 0x000fee0000000000 */
[----:B---3-5:R-:W-:Y:S05]  /*60e0*/  CALL.ABS.NOINC R2 ;  /* 0x0000000002007343 */ /* 0x028fea0003c00000 */
.L_x_110:
[----:B------:R-:W-:Y:S01]  /*60f0*/  LOP3.LUT P0, RZ, R186, 0x1b0, RZ, 0xc0, !PT ;  /* 0x000001b0baff7812 */ /* 0x000fe2000780c0ff */
[----:B------:R-:W-:Y:S11]  /*6100*/  BSSY.RECONVERGENT B6, `(.L_x_111) ;  /* 0x0000013000067945 */ /* 0x000ff60003800200 */
[----:B------:R-:W-:Y:S01]  /*6110*/  @!UPT UIADD3 URZ, UPT, UPT, URZ, URZ, URZ ;  /* 0x000000fffffff290 */ /* 0x000fe2000fffe0ff */
[----:B------:R-:W-:Y:S05]  /*6120*/  @!P0 BRA `(.L_x_112) ;  /* 0x0000000000408947 */ /* 0x000fea0003800000 */
        /* <DEDUP_REMOVED lines=16> */
.L_x_112:
[----:B------:R-:W-:Y:S05]  /*6230*/  BSYNC.RECONVERGENT B6 ;  /* 0x0000000000067941 */ /* 0x000fea0003800200 */
.L_x_111:
[----:B------:R-:W-:Y:S01]  /*6240*/  ISETP.NE.U32.AND P3, PT, R156, RZ, PT ;  /* 0x000000ff9c00720c */ /* 0x000fe20003f65070 */
[----:B------:R-:W-:Y:S01]  /*6250*/  UISETP.NE.AND UP1, UPT, UR44, URZ, UPT ;  /* 0x000000ff2c00728c */ /* 0x000fe2000bf25270 */
[----:B------:R-:W-:Y:S02]  /*6260*/  ISETP.NE.U32.AND P4, PT, R152, RZ, PT ;  /* 0x000000ff9800720c */ /* 0x000fe40003f85070 */
[----:B------:R-:W-:Y:S02]  /*6270*/  ISETP.NE.AND.EX P3, PT, R157, RZ, PT, P3 ;  /* 0x000000ff9d00720c */ /* 0x000fe40003f65330 */
[----:B------:R-:W-:Y:S02]  /*6280*/  PLOP3.LUT P1, PT, PT, PT, PT, 0x8, 0x80 ;  /* 0x000000000080781c */ /* 0x000fe40003f2e170 */
[----:B------:R-:W-:Y:S02]  /*6290*/  PLOP3.LUT P0, PT, PT, PT, UP1, 0x80, 0x8 ;  /* 0x000000000008781c */ /* 0x000fe40003f0f018 */
[----:B------:R-:W-:Y:S02]  /*62a0*/  ISETP.NE.AND.EX P4, PT, R153, RZ, PT, P4 ;  /* 0x000000ff9900720c */ /* 0x000fe40003f85340 */
[----:B------:R-:W1:Y:S09]  /*62b0*/  @UP1 LDCU.64 UR4, c[0x0][0x888] ;  /* 0x00011100ff0417ac */ /* 0x000e720008000a00 */
[----:B------:R-:W-:Y:S01]  /*62c0*/  @P0 PLOP3.LUT P1, PT, P3, PT, PT, 0x80, 0x8 ;  /* 0x000000000008081c */ /* 0x000fe20001f2f070 */
[----:B-1----:R-:W-:Y:S04]  /*62d0*/  @UP1 UISETP.NE.U32.AND UP0, UPT, UR4, URZ, UPT ;  /* 0x000000ff0400128c */ /* 0x002fe8000bf05070 */
[----:B------:R-:W-:Y:S04]  /*62e0*/  @UP1 UISETP.NE.AND.EX UP0, UPT, UR5, URZ, UPT, UP0 ;  /* 0x000000ff0500128c */ /* 0x000fe8000bf05300 */
[----:B------:R-:W-:Y:S01]  /*62f0*/  @UP1 USEL UR4, URZ, 0xffffffff, UP0 ;  /* 0xffffffffff041887 */ /* 0x000fe20008000000 */
[----:B------:R-:W-:Y:S11]  /*6300*/  @!P3 BRA `(.L_x_113) ;  /* 0x00000000002cb947 */ /* 0x000ff60003800000 */
[----:B------:R-:W-:Y:S01]  /*6310*/  ISETP.NE.U32.AND P2, PT, R154, RZ, PT ;  /* 0x000000ff9a00720c */ /* 0x000fe20003f45070 */
[----:B------:R-:W-:Y:S03]  /*6320*/  IMAD.MOV.U32 R168, RZ, RZ, 0x1 ;  /* 0x00000001ffa87424 */ /* 0x000fe600078e00ff */
[----:B------:R-:W-:Y:S11]  /*6330*/  ISETP.NE.AND.EX P2, PT, R155, RZ, PT, P2 ;  /* 0x000000ff9b00720c */ /* 0x000ff60003f45320 */
[----:B------:R-:W-:Y:S02]  /*6340*/  @!UPT UIADD3 URZ, UPT, UPT, URZ, URZ, URZ ;  /* 0x000000fffffff290 */ /* 0x000fe4000fffe0ff */
[----:B------:R-:W1:Y:S01]  /*6350*/  @P2 LDC.64 R2, c[0x0][0x888] ;  /* 0x00022200ff022b82 */ /* 0x000e620000000a00 */
[----:B------:R-:W-:Y:S04]  /*6360*/  @P2 IMAD R0, R156, UR36, RZ ;  /* 0x000000249c002c24 */ /* 0x000fe8000f8e02ff */
[----:B-1----:R-:W-:Y:S04]  /*6370*/  @P2 IMAD.WIDE R2, R0, 0x4, R2 ;  /* 0x0000000400022825 */ /* 0x002fe800078e0202 */
[----:B------:R-:W-:Y:S01]  /*6380*/  HFMA2 R0, -RZ, RZ, 0, 5.9604644775390625e-08 ;  /* 0x00000001ff007431 */ /* 0x000fe200000001ff */
[----:B-----5:R1:W5:Y:S04]  /*6390*/  @P2 LDG.E R80, desc[UR40][R2.64] ;  /* 0x0000002802502981 */ /* 0x020368000c1e1900 */
[----:B------:R-:W-:Y:S01]  /*63a0*/  @!P2 PRMT R168, R0, 0x7610, R168 ;  /* 0x0000761000a8a816 */ /* 0x000fe200000000a8 */
[----:B-1----:R-:W2:Y:S06]  /*63b0*/  @!P2 LDC R80, c[0x0][0x880] ;  /* 0x00022000ff50ab82 */ /* 0x002eac0000000800 */
.L_x_113:
[----:B------:R-:W-:Y:S05]  /*63c0*/  @!P4 BRA `(.L_x_114) ;  /* 0x000000000020c947 */ /* 0x000fea0003800000 */
[----:B------:R-:W-:Y:S04]  /*63d0*/  ISETP.NE.U32.AND P2, PT, R146, RZ, PT ;  /* 0x000000ff9200720c */ /* 0x000fe80003f45070 */
[----:B------:R-:W-:Y:S11]  /*63e0*/  ISETP.NE.AND.EX P2, PT, R147, RZ, PT, P2 ;  /* 0x000000ff9300720c */ /* 0x000ff60003f45320 */
[----:B------:R-:W-:Y:S02]  /*63f0*/  @!UPT UIADD3 URZ, UPT, UPT, URZ, URZ, URZ ;  /* 0x000000fffffff290 */ /* 0x000fe4000fffe0ff */
[----:B------:R-:W1:Y:S01]  /*6400*/  @P2 LDC.64 R2, c[0x0][0x8a8] ;  /* 0x00022a00ff022b82 */ /* 0x000e620000000a00 */
[----:B------:R-:W-:Y:S04]  /*6410*/  @P2 IMAD R0, R152, UR36, RZ ;  /* 0x0000002498002c24 */ /* 0x000fe8000f8e02ff */
[----:B-1----:R-:W-:Y:S05]  /*6420*/  @P2 IMAD.WIDE R2, R0, 0x4, R2 ;  /* 0x0000000400022825 */ /* 0x002fea00078e0202 */
[----:B-----5:R1:W5:Y:S02]  /*6430*/  @P2 LDG.E R78, desc[UR40][R2.64] ;  /* 0x00000028024e2981 */ /* 0x020364000c1e1900 */
[----:B-1----:R-:W3:Y:S02]  /*6440*/  @!P2 LDC R78, c[0x0][0x8a0] ;  /* 0x00022800ff4eab82 */ /* 0x002ee40000000800 */
.L_x_114:
[----:B--2--5:R-:W-:Y:S01]  /*6450*/  @P0 ISETP.NE.AND P4, PT, R80, RZ, PT ;  /* 0x000000ff5000020c */ /* 0x024fe20003f85270 */
[----:B------:R-:W-:Y:S01]  /*6460*/  IMAD.U32 R0, RZ, RZ, UR4 ;  /* 0x00000004ff007e24 */ /* 0x000fe2000f8e00ff */
[----:B------:R-:W-:Y:S01]  /*6470*/  @P0 LOP3.LUT P2, RZ, R168, 0xff, RZ, 0xc0, !PT ;  /* 0x000000ffa8ff0812 */ /* 0x000fe2000784c0ff */
[----:B------:R-:W-:Y:S01]  /*6480*/  BSSY B1, `(.L_x_115) ;  /* 0x000003d000017945 */ /* 0x000fe20003800000 */
[----:B------:R-:W-:Y:S01]  /*6490*/  @P0 SEL R3, RZ, 0xffffffff, P4 ;  /* 0xffffffffff030807 */ /* 0x000fe20002000000 */
[C---:B------:R-:W-:Y:S01]  /*64a0*/  IMAD R64, R76.reuse, 0x40, R79 ;  /* 0x000000404c407824 */ /* 0x040fe200078e024f */
[----:B------:R-:W-:Y:S02]  /*64b0*/  LEA R148, R76, UR43, 0x3 ;  /* 0x0000002b4c947c11 */ /* 0x000fe4000f8e18ff */
[----:B------:R-:W-:Y:S02]  /*64c0*/  CS2R R102, SRZ ;  /* 0x0000000000667805 */ /* 0x000fe4000001ff00 */
[----:B------:R-:W-:Y:S02]  /*64d0*/  @P1 SEL R3, R0, R3, !P2 ;  /* 0x0000000300031207 */ /* 0x000fe40005000000 */
[----:B------:R-:W-:Y:S02]  /*64e0*/  CS2R R100, SRZ ;  /* 0x0000000000647805 */ /* 0x000fe4000001ff00 */
[----:B------:R-:W-:Y:S02]  /*64f0*/  SHF.L.U32 R5, R185, 0x1f, RZ ;  /* 0x0000001fb9057819 */ /* 0x000fe400000006ff */
[----:B------:R-:W-:Y:S02]  /*6500*/  CS2R R98, SRZ ;  /* 0x0000000000627805 */ /* 0x000fe4000001ff00 */
[----:B------:R-:W-:Y:S02]  /*6510*/  @P0 LOP3.LUT R3, R3, 0x1, RZ, 0xc0, !PT ;  /* 0x0000000103030812 */ /* 0x000fe400078ec0ff */
[----:B------:R-:W-:Y:S02]  /*6520*/  CS2R R96, SRZ ;  /* 0x0000000000607805 */ /* 0x000fe4000001ff00 */
[----:B------:R-:W-:Y:S02]  /*6530*/  PLOP3.LUT P5, PT, PT, PT, PT, 0x8, 0x80 ;  /* 0x000000000080781c */ /* 0x000fe40003fae170 */
[----:B------:R-:W-:Y:S02]  /*6540*/  CS2R R94, SRZ ;  /* 0x00000000005e7805 */ /* 0x000fe4000001ff00 */
[----:B------:R-:W-:Y:S02]  /*6550*/  ISETP.NE.U32.OR P1, PT, R3, 0x1, !P0 ;  /* 0x000000010300780c */ /* 0x000fe40004725470 */
[----:B------:R-:W-:Y:S02]  /*6560*/  CS2R R92, SRZ ;  /* 0x00000000005c7805 */ /* 0x000fe4000001ff00 */
[----:B------:R-:W-:Y:S02]  /*6570*/  CS2R R90, SRZ ;  /* 0x00000000005a7805 */ /* 0x000fe4000001ff00 */
[----:B------:R-:W-:Y:S07]  /*6580*/  CS2R R88, SRZ ;  /* 0x0000000000587805 */ /* 0x000fee000001ff00 */
[----:B------:R-:W-:Y:S04]  /*6590*/  @P1 SHF.L.U32 R2, R183, 0x1f, RZ ;  /* 0x0000001fb7021819 */ /* 0x000fe800000006ff */
[----:B------:R-:W1:Y:S01]  /*65a0*/  @P1 SYNCS.PHASECHK.TRANS64.TRYWAIT P0, [UR43+0x220], R2 ;  /* 0x00022002ff0015a7 */ /* 0x000e62000800112b */
[----:B------:R2:W4:Y:S01]  /*65b0*/  SYNCS.PHASECHK.TRANS64.TRYWAIT P4, [R148+URZ+0x260], R5 ;  /* 0x00026005940075a7 */ /* 0x00052200080811ff */
[----:B-1----:R-:W-:Y:S01]  /*65c0*/  @P1 PLOP3.LUT P5, PT, P0, PT, PT, 0x8, 0x80 ;  /* 0x000000000080181c */ /* 0x002fe200007ae170 */
[----:B------:R-:W-:Y:S01]  /*65d0*/  @!UPT UIADD3 URZ, UPT, UPT, URZ, URZ, URZ ;  /* 0x000000fffffff290 */ /* 0x000fe2000fffe0ff */
[----:B--2-4-:R-:W-:Y:S11]  /*65e0*/  @!P1 BRA `(.L_x_116) ;  /* 0x0000000000989947 */ /* 0x014ff60003800000 */
[----:B------:R-:W-:Y:S01]  /*65f0*/  ISETP.NE.U32.AND P0, PT, RZ, UR38, PT ;  /* 0x00000026ff007c0c */ /* 0x000fe2000bf05070 */
[----:B------:R-:W-:Y:S01]  /*6600*/  BSSY B0, `(.L_x_117) ;  /* 0x0000016000007945 */ /* 0x000fe20003800000 */
[----:B------:R-:W-:Y:S02]  /*6610*/  ISETP.NE.AND P2, PT, R80, RZ, PT ;  /* 0x000000ff5000720c */ /* 0x000fe40003f45270 */
[----:B------:R-:W-:Y:S02]  /*6620*/  CS2R R90, SRZ ;  /* 0x00000000005a7805 */ /* 0x000fe4000001ff00 */
[----:B------:R-:W-:Y:S02]  /*6630*/  ISETP.NE.AND.EX P0, PT, RZ, UR39, PT, P0 ;  /* 0x00000027ff007c0c */ /* 0x000fe4000bf05300 */
[----:B------:R-:W-:Y:S02]  /*6640*/  CS2R R88, SRZ ;  /* 0x0000000000587805 */ /* 0x000fe4000001ff00 */
[----:B------:R-:W-:Y:S02]  /*6650*/  LOP3.LUT P1, RZ, R168, 0xff, RZ, 0xc0, !PT ;  /* 0x000000ffa8ff7812 */ /* 0x000fe4000782c0ff */
[----:B------:R-:W-:Y:S02]  /*6660*/  CS2R R94, SRZ ;  /* 0x00000000005e7805 */ /* 0x000fe4000001ff00 */
[----:B------:R-:W-:Y:S02]  /*6670*/  SEL R0, RZ, 0xffffffff, P2 ;  /* 0xffffffffff007807 */ /* 0x000fe40001000000 */
[----:B------:R-:W-:Y:S02]  /*6680*/  CS2R R92, SRZ ;  /* 0x00000000005c7805 */ /* 0x000fe4000001ff00 */
[----:B------:R-:W-:Y:S02]  /*6690*/  SEL R3, RZ, 0xffffffff, P0 ;  /* 0xffffffffff037807 */ /* 0x000fe40000000000 */
[----:B------:R-:W-:Y:S02]  /*66a0*/  CS2R R98, SRZ ;  /* 0x0000000000627805 */ /* 0x000fe4000001ff00 */
[----:B------:R-:W-:Y:S02]  /*66b0*/  CS2R R96, SRZ ;  /* 0x0000000000607805 */ /* 0x000fe4000001ff00 */
[----:B------:R-:W-:Y:S02]  /*66c0*/  CS2R R102, SRZ ;  /* 0x0000000000667805 */ /* 0x000fe4000001ff00 */
[----:B------:R-:W-:Y:S02]  /*66d0*/  @P3 SEL R0, R3, R0, !P1 ;  /* 0x0000000003003207 */ /* 0x000fe40004800000 */
[----:B------:R-:W-:Y:S02]  /*66e0*/  CS2R R100, SRZ ;  /* 0x0000000000647805 */ /* 0x000fe4000001ff00 */
[----:B------:R-:W-:Y:S04]  /*66f0*/  LOP3.LUT R0, R0, 0x1, RZ, 0xc0, !PT ;  /* 0x0000000100007812 */ /* 0x000fe800078ec0ff */
[----:B------:R-:W-:Y:S01]  /*6700*/  ISETP.NE.U32.AND P0, PT, R0, 0x1, PT ;  /* 0x000000010000780c */ /* 0x000fe20003f05070 */
[----:B------:R-:W-:Y:S01]  /*6710*/  @!UPT UIADD3 URZ, UPT, UPT, URZ, URZ, URZ ;  /* 0x000000fffffff290 */ /* 0x000fe2000fffe0ff */
[----:B------:R-:W-:Y:S11]  /*6720*/  @!P5 BRA `(.L_x_118) ;  /* 0x00000000000cd947 */ /* 0x000ff60003800000 */
[----:B------:R-:W-:Y:S04]  /*6730*/  SHF.L.U32 R3, R183, 0x1f, RZ ;  /* 0x0000001fb7037819 */ /* 0x000fe800000006ff */
[----:B------:R-:W1:Y:S02]  /*6740*/  SYNCS.PHASECHK.TRANS64.TRYWAIT P1, [UR43+0x220], R3 ;  /* 0x00022003ff0075a7 */ /* 0x000e64000802112b */
[----:B-1----:R-:W-:Y:S05]  /*6750*/  @!P1 BRA `(.L_x_119) ;  /* 0x00000028006c9947 */ /* 0x002fea0003800000 */
.L_x_118:
[----:B------:R-:W-:Y:S05]  /*6760*/  BSYNC B0 ;  /* 0x0000000000007941 */ /* 0x000fea0003800000 */
.L_x_117:
[----:B------:R2:W4:Y:S01]  /*6770*/  @P0 LDS.128 R88, [R180+UR43+0x400] ;  /* 0x0004002bb4580984 */ /* 0x0005220008000c00 */
[----:B------:R-:W-:Y:S01]  /*6780*/  UIADD3 UR4, UPT, UPT, UR43, 0x228, URZ ;  /* 0x000002282b047890 */ /* 0x000fe2000fffe0ff */
[----:B------:R-:W-:Y:S02]  /*6790*/  LOP3.LUT R183, R183, 0x1, RZ, 0x3c, !PT ;  /* 0x00000001b7b77812 */ /* 0x000fe400078e3cff */
[----:B------:R2:W1:Y:S01]  /*67a0*/  @P0 LDS.128 R92, [R179+0x400] ;  /* 0x00040000b35c0984 */ /* 0x0004620000000c00 */
[----:B------:R-:W-:Y:S03]  /*67b0*/  UPRMT UR4, UR37, 0x654, UR4 ;  /* 0x0000065425047896 */ /* 0x000fe60008000004 */
[----:B------:R2:W1:Y:S04]  /*67c0*/  @P0 LDS.128 R96, [R178+0x400] ;  /* 0x00040000b2600984 */ /* 0x0004680000000c00 */
[----:B------:R2:W1:Y:S01]  /*67d0*/  @P0 LDS.128 R100, [R177+0x400] ;  /* 0x00040000b1640984 */ /* 0x0004620000000c00 */
[----:B------:R-:W-:Y:S01]  /*67e0*/  @!PT LDS RZ, [RZ] ;  /* 0x00000000fffff984 */ /* 0x000fe20000000800 */
[----:B------:R-:W-:Y:S01]  /*67f0*/  @!PT LDS RZ, [RZ] ;  /* 0x00000000fffff984 */ /* 0x000fe20000000800 */
[----:B------:R-:W-:Y:S01]  /*6800*/  @!PT LDS RZ, [RZ] ;  /* 0x00000000fffff984 */ /* 0x000fe20000000800 */
[----:B------:R-:W-:Y:S01]  /*6810*/  @!PT LDS RZ, [RZ] ;  /* 0x00000000fffff984 */ /* 0x000fe20000000800 */
[----:B------:R5:W-:Y:S06]  /*6820*/  MEMBAR.ALL.CTA ;  /* 0x0000000000007992 */ /* 0x000bec0000008000 */
[----:B-----5:R-:W5:Y:S02]  /*6830*/  FENCE.VIEW.ASYNC.S ;  /* 0x00000000000073c6 */ /* 0x020f640000000000 */
[----:B-----5:R-:W-:Y:S01]  /*6840*/  SYNCS.ARRIVE.TRANS64.RED.A1T0 RZ, [UR4], RZ ;  /* 0x000000ffffff79a7 */ /* 0x020fe20008100404 */
.L_x_116:
[----:B------:R-:W-:Y:S05]  /*6850*/  BSYNC B1 ;  /* 0x0000000000017941 */ /* 0x000fea0003800000 */
.L_x_115:
[----:B-1----:R-:W-:Y:S04]  /*6860*/  SHF.R.U32.HI R0, RZ, 0x15, R64 ;  /* 0x00000015ff007819 */ /* 0x002fe80000011640 */
[----:B------:R-:W-:Y:S01]  /*6870*/  LOP3.LUT P0, RZ, R0, 0x3, R181, 0x48, !PT ;  /* 0x0000000300ff7812 */ /* 0x000fe200078048b5 */
[----:B------:R-:W-:Y:S01]  /*6880*/  @!UPT UIADD3 URZ, UPT, UPT, URZ, URZ, URZ ;  /* 0x000000fffffff290 */ /* 0x000fe2000fffe0ff */
[----:B------:R-:W-:Y:S11]  /*6890*/  @P4 BRA `(.L_x_120) ;  /* 0x0000000000084947 */ /* 0x000ff60003800000 */
[----:B------:R-:W1:Y:S02]  /*68a0*/  SYNCS.PHASECHK.TRANS64.TRYWAIT P1, [R148+URZ+0x260], R5 ;  /* 0x00026005940075a7 */ /* 0x000e6400080211ff */
[----:B-1----:R-:W-:Y:S05]  /*68b0*/  @!P1 BRA `(.L_x_121) ;  /* 0x00000028002c9947 */ /* 0x002fea0003800000 */
.L_x_120:
[----:B------:R-:W-:Y:S05]  /*68c0*/  @!P0 BRA `(.L_x_122) ;  /* 0x0000000000408947 */ /* 0x000fea0003800000 */
[----:B------:R-:W1:Y:S01]  /*68d0*/  LDCU.64 UR8, c[0x4][0x70] ;  /* 0x01000e00ff0877ac */ /* 0x000e620008000a00 */
[----:B------:R-:W-:Y:S01]  /*68e0*/  MOV R3, 0x0 ;  /* 0x0000000000037802 */ /* 0x000fe20000000f00 */
[----:B------:R-:W-:Y:S02]  /*68f0*/  HFMA2 R12, -RZ, RZ, 0, 5.9604644775390625e-08 ;  /* 0x00000001ff0c7431 */ /* 0x000fe400000001ff */
[----:B------:R-:W-:Y:S02]  /*6900*/  IMAD.MOV.U32 R8, RZ, RZ, 0x192 ;  /* 0x00000192ff087424 */ /* 0x000fe400078e00ff */
[----:B------:R-:W-:Y:S01]  /*6910*/  IMAD.MOV.U32 R13, RZ, RZ, RZ ;  /* 0x000000ffff0d7224 */ /* 0x000fe200078e00ff */
[----:B------:R-:W5:Y:S01]  /*6920*/  LDCU.64 UR6, c[0x4][0x78] ;  /* 0x01000f00ff0677ac */ /* 0x000f620008000a00 */
[----:B------:R-:W2:Y:S01]  /*6930*/  LDC.64 R2, c[0x4][R3] ;  /* 0x0100000003027b82 */ /* 0x000ea20000000a00 */
[----:B------:R-:W3:Y:S01]  /*6940*/  LDCU.64 UR4, c[0x4][0x10] ;  /* 0x01000200ff0477ac */ /* 0x000ee20008000a00 */
[----:B-1----:R-:W-:Y:S01]  /*6950*/  MOV R5, UR9 ;  /* 0x0000000900057c02 */ /* 0x002fe20008000f00 */
[----:B------:R-:W-:Y:S01]  /*6960*/  IMAD.U32 R4, RZ, RZ, UR8 ;  /* 0x00000008ff047e24 */ /* 0x000fe2000f8e00ff */
[----:B-----5:R-:W-:Y:S01]  /*6970*/  MOV R7, UR7 ;  /* 0x0000000700077c02 */ /* 0x020fe20008000f00 */
[----:B------:R-:W-:Y:S01]  /*6980*/  IMAD.U32 R6, RZ, RZ, UR6 ;  /* 0x00000006ff067e24 */ /* 0x000fe2000f8e00ff */
[----:B---3--:R-:W-:Y:S01]  /*6990*/  MOV R11, UR5 ;  /* 0x00000005000b7c02 */ /* 0x008fe20008000f00 */
[----:B------:R-:W-:Y:S02]  /*69a0*/  IMAD.U32 R10, RZ, RZ, UR4 ;  /* 0x00000004ff0a7e24 */ /* 0x000fe4000f8e00ff */
[----:B------:R-:W-:Y:S07]  /*69b0*/  LEPC R20, `(.L_x_122) ;  /* 0x000000001014794e */ /* 0x000fee0000000000 */
[----:B--2-4-:R-:W-:Y:S05]  /*69c0*/  CALL.ABS.NOINC R2 ;  /* 0x0000000002007343 */ /* 0x014fea0003c00000 */
.L_x_122:
[----:B------:R-:W-:Y:S01]  /*69d0*/  LOP3.LUT P0, RZ, R176, 0x60, RZ, 0xc0, !PT ;  /* 0x00000060b0ff7812 */ /* 0x000fe2000780c0ff */
[----:B------:R-:W-:Y:S05]  /*69e0*/  WARPSYNC.ALL ;  /* 0x0000000000007948 */ /* 0x000fea0003800000 */
[----:B----4-:R-:W-:Y:S01]  /*69f0*/  IMAD.U32 R141, R90, 0x10000, RZ ;  /* 0x000100005a8d7824 */ /* 0x010fe200078e00ff */
[----:B------:R-:W-:Y:S01]  /*6a00*/  R2UR UR4, R64 ;  /* 0x00000000400472ca */ /* 0x000fe200000e0000 */
[----:B------:R-:W-:Y:S01]  /*6a10*/  IMAD.U32 R136, R92, 0x10000, RZ ;  /* 0x000100005c887824 */ /* 0x000fe200078e00ff */
[C---:B------:R-:W-:Y:S01]  /*6a20*/  SHF.L.U32 R82, R88.reuse, 0x10, RZ ;  /* 0x0000001058527819 */ /* 0x040fe200000006ff */
[----:B------:R-:W-:Y:S01]  /*6a30*/  IMAD.U32 R121, R97, 0x10000, RZ ;  /* 0x0001000061797824 */ /* 0x000fe200078e00ff */
[----:B------:R-:W-:Y:S01]  /*6a40*/  PRMT R81, R88, 0x8880, RZ ;  /* 0x0000888058517816 */ /* 0x000fe200000000ff */
[----:B------:R-:W-:Y:S01]  /*6a50*/  IMAD.U32 R106, R102, 0x10000, RZ ;  /* 0x00010000666a7824 */ /* 0x000fe200078e00ff */
[----:B------:R-:W-:Y:S01]  /*6a60*/  SHF.L.U32 R83, R88, 0x8, RZ ;  /* 0x0000000858537819 */ /* 0x000fe200000006ff */
[----:B------:R-:W-:Y:S01]  /*6a70*/  IMAD.SHL.U32 R129, R94, 0x100, RZ ;  /* 0x000001005e817824 */ /* 0x000fe200078e00ff */
[----:B------:R-:W-:Y:S01]  /*6a80*/  SHF.R.S32.HI R82, RZ, 0x18, R82 ;  /* 0x00000018ff527819 */ /* 0x000fe20000011452 */
[----:B------:R-:W-:Y:S01]  /*6a90*/  IMAD.SHL.U32 R114, R99, 0x100, RZ ;  /* 0x0000010063727824 */ /* 0x000fe200078e00ff */
[C---:B------:R-:W-:Y:S01]  /*6aa0*/  PRMT R145, R89.reuse, 0x8880, RZ ;  /* 0x0000888059917816 */ /* 0x040fe200000000ff */
[----:B------:R-:W-:Y:S01]  /*6ab0*/  BSSY.RECONVERGENT B0, `(.L_x_123) ;  /* 0x0000125000007945 */ /* 0x000fe20003800200 */
[----:B------:R-:W-:Y:S01]  /*6ac0*/  SHF.R.S32.HI R83, RZ, 0x18, R83 ;  /* 0x00000018ff537819 */ /* 0x000fe20000011453 */
[----:B------:R-:W3:Y:S01]  /*6ad0*/  LDTM.x64 R4, tmem[UR4] ;  /* 0x00000004000479ee */ /* 0x000ee20008340000 */
[----:B------:R-:W-:Y:S01]  /*6ae0*/  NOP ;  /* 0x0000000000007918 */ /* 0x000fe20000000000 */
[----:B------:R-:W-:Y:S02]  /*6af0*/  R2UR UR5, R148 ;  /* 0x00000000940572ca */ /* 0x000fe400000e0000 */
[----:B------:R-:W-:Y:S02]  /*6b00*/  SHF.R.S32.HI R84, RZ, 0x18, R88 ;  /* 0x00000018ff547819 */ /* 0x000fe40000011458 */
[----:B------:R-:W-:Y:S02]  /*6b10*/  SHF.L.U32 R144, R89, 0x10, RZ ;  /* 0x0000001059907819 */ /* 0x000fe400000006ff */
[----:B------:R-:W-:Y:S02]  /*6b20*/  PRMT R142, R90, 0x8880, RZ ;  /* 0x000088805a8e7816 */ /* 0x000fe400000000ff */
[----:B------:R-:W-:Y:S02]  /*6b30*/  SHF.R.S32.HI R85, RZ, 0x18, R89 ;  /* 0x00000018ff557819 */ /* 0x000fe40000011459 */
[C---:B------:R-:W-:Y:S02]  /*6b40*/  PRMT R140, R91.reuse, 0x8880, RZ ;  /* 0x000088805b8c7816 */ /* 0x040fe400000000ff */
[----:B------:R-:W-:Y:S01]  /*6b50*/  SHF.R.S32.HI R86, RZ, 0x18, R90 ;  /* 0x00000018ff567819 */ /* 0x000fe2000001145a */
[----:B------:R-:W-:Y:S01]  /*6b60*/  UIADD3 UR5, UPT, UPT, UR5, 0x280, URZ ;  /* 0x0000028005057890 */ /* 0x000fe2000fffe0ff */
[----:B------:R-:W-:Y:S02]  /*6b70*/  SHF.L.U32 R139, R91, 0x10, RZ ;  /* 0x000000105b8b7819 */ /* 0x000fe400000006ff */
[----:B------:R-:W-:Y:S01]  /*6b80*/  PRMT R137, R92, 0x8880, RZ ;  /* 0x000088805c897816 */ /* 0x000fe200000000ff */
[----:B------:R-:W-:Y:S01]  /*6b90*/  UPRMT UR5, UR37, 0x654, UR5 ;  /* 0x0000065425057896 */ /* 0x000fe20008000005 */
[----:B------:R-:W-:Y:S02]  /*6ba0*/  SHF.R.S32.HI R88, RZ, 0x18, R91 ;  /* 0x00000018ff587819 */ /* 0x000fe4000001145b */
[C---:B------:R-:W-:Y:S01]  /*6bb0*/  PRMT R134, R93.reuse, 0x8880, RZ ;  /* 0x000088805d867816 */ /* 0x040fe200000000ff */
[C---:B---3--:R-:W-:Y:S01]  /*6bc0*/  IMAD R4, R78.reuse, R4, RZ ;  /* 0x000000044e047224 */ /* 0x048fe200078e02ff */
[----:B------:R-:W-:Y:S01]  /*6bd0*/  SHF.L.U32 R133, R93, 0x10, RZ ;  /* 0x000000105d857819 */ /* 0x000fe200000006ff */
[----:B------:R-:W-:Y:S01]  /*6be0*/  IMAD R5, R78, R5, RZ ;  /* 0x000000054e057224 */ /* 0x000fe200078e02ff */
[----:B------:R-:W-:Y:S01]  /*6bf0*/  PRMT R131, R94, 0x8880, RZ ;  /* 0x000088805e837816 */ /* 0x000fe200000000ff */
[C---:B------:R-:W-:Y:S01]  /*6c00*/  IMAD R6, R78.reuse, R6, RZ ;  /* 0x000000064e067224 */ /* 0x040fe200078e02ff */
[----:B------:R-:W-:Y:S01]  /*6c10*/  SYNCS.ARRIVE.TRANS64.RED.A1T0 RZ, [UR5], RZ ;  /* 0x000000ffffff79a7 */ /* 0x000fe20008100405 */
[-C--:B------:R-:W-:Y:S01]  /*6c20*/  IMAD R4, R81, R80.reuse, R4 ;  /* 0x0000005051047224 */ /* 0x080fe200078e0204 */
[----:B------:R-:W-:Y:S01]  /*6c30*/  MOV R81, R145 ;  /* 0x0000009100517202 */ /* 0x000fe20000000f00 */
[----:B------:R-:W-:Y:S01]  /*6c40*/  IMAD R7, R78, R7, RZ ;  /* 0x000000074e077224 */ /* 0x000fe200078e02ff */
[----:B------:R-:W-:Y:S01]  /*6c50*/  SHF.L.U32 R130, R94, 0x10, RZ ;  /* 0x000000105e827819 */ /* 0x000fe200000006ff */
[-C--:B------:R-:W-:Y:S01]  /*6c60*/  IMAD R5, R82, R80.reuse, R5 ;  /* 0x0000005052057224 */ /* 0x080fe200078e0205 */
[----:B------:R-:W-:Y:S01]  /*6c70*/  SHF.R.S32.HI R82, RZ, 0x18, R144 ;  /* 0x00000018ff527819 */ /* 0x000fe20000011490 */
[----:B------:R-:W-:Y:S01]  /*6c80*/  IMAD R6, R83, R80, R6 ;  /* 0x0000005053067224 */ /* 0x000fe200078e0206 */
[C---:B------:R-:W-:Y:S01]  /*6c90*/  PRMT R128, R95.reuse, 0x8880, RZ ;  /* 0x000088805f807816 */ /* 0x040fe200000000ff */
[----:B------:R-:W-:Y:S01]  /*6ca0*/  IMAD R8, R78, R8, RZ ;  /* 0x000000084e087224 */ /* 0x000fe200078e02ff */
[----:B------:R-:W-:Y:S01]  /*6cb0*/  SHF.L.U32 R127, R95, 0x10, RZ ;  /* 0x000000105f7f7819 */ /* 0x000fe200000006ff */
[-C--:B------:R-:W-:Y:S01]  /*6cc0*/  IMAD R7, R84, R80.reuse, R7 ;  /* 0x0000005054077224 */ /* 0x080fe200078e0207 */
[----:B------:R-:W-:Y:S01]  /*6cd0*/  PRMT R125, R96, 0x8880, RZ ;  /* 0x00008880607d7816 */ /* 0x000fe200000000ff */
[----:B------:R-:W-:Y:S01]  /*6ce0*/  IMAD R9, R78, R9, RZ ;  /* 0x000000094e097224 */ /* 0x000fe200078e02ff */
[----:B------:R-:W-:Y:S01]  /*6cf0*/  SHF.L.U32 R124, R96, 0x10, RZ ;  /* 0x00000010607c7819 */ /* 0x000fe200000006ff */
[----:B------:R-:W-:Y:S01]  /*6d00*/  IMAD R8, R81, R80, R8 ;  /* 0x0000005051087224 */ /* 0x000fe200078e0208 */
[----:B------:R-:W-:Y:S01]  /*6d10*/  I2IP.S8.S32.SAT R148, R7, R6, RZ ;  /* 0x0000000607947239 */ /* 0x000fe200000014ff */
[C---:B------:R-:W-:Y:S01]  /*6d20*/  IMAD R10, R78.reuse, R10, RZ ;  /* 0x0000000a4e0a7224 */ /* 0x040fe200078e02ff */
[----:B------:R-:W-:Y:S01]  /*6d30*/  PRMT R122, R97, 0x8880, RZ ;  /* 0x00008880617a7816 */ /* 0x000fe200000000ff */
[----:B------:R-:W-:Y:S01]  /*6d40*/  IMAD R11, R78, R11, RZ ;  /* 0x0000000b4e0b7224 */ /* 0x000fe200078e02ff */
[----:B------:R-:W-:Y:S01]  /*6d50*/  I2IP.S8.S32.SAT R148, R5, R4, R148 ;  /* 0x0000000405947239 */ /* 0x000fe20000001494 */
[----:B------:R-:W-:Y:S01]  /*6d60*/  IMAD R9, R82, R80, R9 ;  /* 0x0000005052097224 */ /* 0x000fe200078e0209 */
[----:B------:R-:W-:Y:S01]  /*6d70*/  SHF.R.S32.HI R82, RZ, 0x18, R141 ;  /* 0x00000018ff527819 */ /* 0x000fe2000001148d */
[----:B------:R-:W-:Y:S01]  /*6d80*/  IMAD R12, R78, R12, RZ ;  /* 0x0000000c4e0c7224 */ /* 0x000fe200078e02ff */
[C---:B------:R-:W-:Y:S01]  /*6d90*/  PRMT R119, R98.reuse, 0x8880, RZ ;  /* 0x0000888062777816 */ /* 0x040fe200000000ff */
[----:B------:R-:W-:Y:S01]  /*6da0*/  IMAD.MOV.U32 R83, RZ, RZ, R142 ;  /* 0x000000ffff537224 */ /* 0x000fe200078e008e */
[----:B------:R-:W-:Y:S01]  /*6db0*/  SHF.L.U32 R118, R98, 0x10, RZ ;  /* 0x0000001062767819 */ /* 0x000fe200000006ff */
[C---:B------:R-:W-:Y:S01]  /*6dc0*/  IMAD R13, R78.reuse, R13, RZ ;  /* 0x0000000d4e0d7224 */ /* 0x040fe200078e02ff */
[C---:B------:R-:W-:Y:S01]  /*6dd0*/  PRMT R116, R99.reuse, 0x8880, RZ ;  /* 0x0000888063747816 */ /* 0x040fe200000000ff */
[C---:B------:R-:W-:Y:S01]  /*6de0*/  IMAD R14, R78.reuse, R14, RZ ;  /* 0x0000000e4e0e7224 */ /* 0x040fe200078e02ff */
[----:B------:R-:W-:Y:S01]  /*6df0*/  SHF.L.U32 R115, R99, 0x10, RZ ;  /* 0x0000001063737819 */ /* 0x000fe200000006ff */
[----:B------:R-:W-:Y:S01]  /*6e00*/  IMAD R15, R78, R15, RZ ;  /* 0x0000000f4e0f7224 */ /* 0x000fe200078e02ff */
[----:B------:R-:W-:Y:S01]  /*6e10*/  PRMT R113, R100, 0x8880, RZ ;  /* 0x0000888064717816 */ /* 0x000fe200000000ff */
[----:B------:R-:W-:Y:S01]  /*6e20*/  IMAD R0, R78, R16, RZ ;  /* 0x000000104e007224 */ /* 0x000fe200078e02ff */
[----:B------:R-:W-:Y:S01]  /*6e30*/  SHF.L.U32 R112, R100, 0x10, RZ ;  /* 0x0000001064707819 */ /* 0x000fe200000006ff */
[C---:B------:R-:W-:Y:S01]  /*6e40*/  IMAD R2, R78.reuse, R17, RZ ;  /* 0x000000114e027224 */ /* 0x040fe200078e02ff */
[C---:B------:R-:W-:Y:S01]  /*6e50*/  PRMT R110, R101.reuse, 0x8880, RZ ;  /* 0x00008880656e7816 */ /* 0x040fe200000000ff */
[C---:B------:R-:W-:Y:S01]  /*6e60*/  IMAD R3, R78.reuse, R18, RZ ;  /* 0x000000124e037224 */ /* 0x040fe200078e02ff */
[----:B------:R-:W-:Y:S01]  /*6e70*/  SHF.L.U32 R109, R101, 0x10, RZ ;  /* 0x00000010656d7819 */ /* 0x000fe200000006ff */
[----:B------:R-:W-:Y:S01]  /*6e80*/  IMAD R19, R78, R19, RZ ;  /* 0x000000134e137224 */ /* 0x000fe200078e02ff */
[----:B------:R-:W-:Y:S01]  /*6e90*/  PRMT R107, R102, 0x8880, RZ ;  /* 0x00008880666b7816 */ /* 0x000fe200000000ff */
[C---:B------:R-:W-:Y:S01]  /*6ea0*/  IMAD R16, R78.reuse, R20, RZ ;  /* 0x000000144e107224 */ /* 0x040fe200078e02ff */
[----:B------:R-:W-:Y:S01]  /*6eb0*/  PRMT R104, R103, 0x8880, RZ ;  /* 0x0000888067687816 */ /* 0x000fe200000000ff */
[C---:B------:R-:W-:Y:S01]  /*6ec0*/  IMAD R17, R78.reuse, R21, RZ ;  /* 0x000000154e117224 */ /* 0x040fe200078e02ff */
[----:B------:R-:W-:Y:S01]  /*6ed0*/  SHF.L.U32 R143, R89, 0x8, RZ ;  /* 0x00000008598f7819 */ /* 0x000fe200000006ff */
[C---:B------:R-:W-:Y:S01]  /*6ee0*/  IMAD R18, R78.reuse, R22, RZ ;  /* 0x000000164e127224 */ /* 0x040fe200078e02ff */
[----:B------:R-:W-:Y:S01]  /*6ef0*/  SHF.R.S32.HI R89, RZ, 0x18, R92 ;  /* 0x00000018ff597819 */ /* 0x000fe2000001145c */
[C---:B------:R-:W-:Y:S01]  /*6f00*/  IMAD R23, R78.reuse, R23, RZ ;  /* 0x000000174e177224 */ /* 0x040fe200078e02ff */
[----:B------:R-:W-:Y:S01]  /*6f10*/  SHF.R.S32.HI R81, RZ, 0x18, R143 ;  /* 0x00000018ff517819 */ /* 0x000fe2000001148f */
[----:B------:R-:W-:Y:S01]  /*6f20*/  IMAD R20, R78, R24, RZ ;  /* 0x000000184e147224 */ /* 0x000fe200078e02ff */
[----:B------:R-:W-:Y:S01]  /*6f30*/  SHF.L.U32 R87, R90, 0x8, RZ ;  /* 0x000000085a577819 */ /* 0x000fe200000006ff */
[----:B------:R-:W-:Y:S01]  /*6f40*/  IMAD R21, R78, R25, RZ ;  /* 0x000000194e157224 */ /* 0x000fe200078e02ff */
[----:B------:R-:W-:Y:S01]  /*6f50*/  SHF.R.S32.HI R90, RZ, 0x18, R93 ;  /* 0x00000018ff5a7819 */ /* 0x000fe2000001145d */
[----:B------:R-:W-:Y:S01]  /*6f60*/  IMAD R10, R81, R80, R10 ;  /* 0x00000050510a7224 */ /* 0x000fe200078e020a */
[----:B------:R-:W-:Y:S01]  /*6f70*/  MOV R81, R140 ;  /* 0x0000008c00517202 */ /* 0x000fe20000000f00 */
[-C--:B------:R-:W-:Y:S01]  /*6f80*/  IMAD R11, R85, R80.reuse, R11 ;  /* 0x00000050550b7224 */ /* 0x080fe200078e020b */
[----:B------:R-:W-:Y:S01]  /*6f90*/  SHF.R.S32.HI R87, RZ, 0x18, R87 ;  /* 0x00000018ff577819 */ /* 0x000fe20000011457 */
[-C--:B------:R-:W-:Y:S01]  /*6fa0*/  IMAD R12, R83, R80.reuse, R12 ;  /* 0x00000050530c7224 */ /* 0x080fe200078e020c */
[----:B------:R-:W-:Y:S01]  /*6fb0*/  SHF.R.S32.HI R83, RZ, 0x18, R139 ;  /* 0x00000018ff537819 */ /* 0x000fe2000001148b */
[----:B------:R-:W-:Y:S01]  /*6fc0*/  IMAD R13, R82, R80, R13 ;  /* 0x00000050520d7224 */ /* 0x000fe200078e020d */
[----:B------:R-:W-:Y:S01]  /*6fd0*/  I2IP.S8.S32.SAT R149, R11, R10, RZ ;  /* 0x0000000a0b957239 */ /* 0x000fe200000014ff */
[-C--:B------:R-:W-:Y:S01]  /*6fe0*/  IMAD R14, R87, R80.reuse, R14 ;  /* 0x00000050570e7224 */ /* 0x080fe200078e020e */
[----:B------:R-:W-:Y:S01]  /*6ff0*/  SHF.R.S32.HI R82, RZ, 0x18, R136 ;  /* 0x00000018ff527819 */ /* 0x000fe20000011488 */
[----:B------:R-:W-:Y:S01]  /*7000*/  IMAD R15, R86, R80, R15 ;  /* 0x00000050560f7224 */ /* 0x000fe200078e020f */
[----:B------:R-:W-:Y:S01]  /*7010*/  I2IP.S8.S32.SAT R149, R9, R8, R149 ;  /* 0x0000000809957239 */ /* 0x000fe20000001495 */
[-C--:B------:R-:W-:Y:S01]  /*7020*/  IMAD R0, R81, R80.reuse, R0 ;  /* 0x0000005051007224 */ /* 0x080fe200078e0200 */
[----:B------:R-:W-:Y:S01]  /*7030*/  SHF.L.U32 R138, R91, 0x8, RZ ;  /* 0x000000085b8a7819 */ /* 0x000fe200000006ff */
[----:B------:R-:W-:Y:S01]  /*7040*/  IMAD R2, R83, R80, R2 ;  /* 0x0000005053027224 */ /* 0x000fe200078e0202 */
[----:B------:R-:W-:Y:S01]  /*7050*/  I2IP.S8.S32.SAT R150, R15, R14, RZ ;  /* 0x0000000e0f967239 */ /* 0x000fe200000014ff */
[C---:B------:R-:W-:Y:S01]  /*7060*/  IMAD R22, R78.reuse, R26, RZ ;  /* 0x0000001a4e167224 */ /* 0x040fe200078e02ff */
[----:B------:R-:W-:Y:S01]  /*7070*/  MOV R83, R137 ;  /* 0x0000008900537202 */ /* 0x000fe20000000f00 */
[C---:B------:R-:W-:Y:S01]  /*7080*/  IMAD R27, R78.reuse, R27, RZ ;  /* 0x0000001b4e1b7224 */ /* 0x040fe200078e02ff */
[----:B------:R-:W-:Y:S01]  /*7090*/  I2IP.S8.S32.SAT R150, R13, R12, R150 ;  /* 0x0000000c0d967239 */ /* 0x000fe20000001496 */
[C---:B------:R-:W-:Y:S01]  /*70a0*/  IMAD R24, R78.reuse, R28, RZ ;  /* 0x0000001c4e187224 */ /* 0x040fe200078e02ff */
[----:B------:R-:W-:Y:S01]  /*70b0*/  SHF.R.S32.HI R81, RZ, 0x18, R138 ;  /* 0x00000018ff517819 */ /* 0x000fe2000001148a */
[C---:B------:R-:W-:Y:S01]  /*70c0*/  IMAD R25, R78.reuse, R29, RZ ;  /* 0x0000001d4e197224 */ /* 0x040fe200078e02ff */
[----:B------:R-:W-:Y:S01]  /*70d0*/  SHF.R.S32.HI R91, RZ, 0x18, R94 ;  /* 0x00000018ff5b7819 */ /* 0x000fe2000001145e */
[----:B------:R-:W-:Y:S01]  /*70e0*/  IMAD R26, R78, R30, RZ ;  /* 0x0000001e4e1a7224 */ /* 0x000fe200078e02ff */
[----:B------:R-:W-:Y:S01]  /*70f0*/  SHF.R.S32.HI R94, RZ, 0x18, R97 ;  /* 0x00000018ff5e7819 */ /* 0x000fe20000011461 */
[-C--:B------:R-:W-:Y:S01]  /*7100*/  IMAD R3, R81, R80.reuse, R3 ;  /* 0x0000005051037224 */ /* 0x080fe200078e0203 */
[----:B------:R-:W-:Y:S01]  /*7110*/  SHF.L.U32 R135, R92, 0x8, RZ ;  /* 0x000000085c877819 */ /* 0x000fe200000006ff */
[----:B------:R-:W-:Y:S01]  /*7120*/  IMAD R19, R88, R80, R19 ;  /* 0x0000005058137224 */ /* 0x000fe200078e0213 */
[----:B------:R-:W-:Y:S01]  /*7130*/  MOV R81, R134 ;  /* 0x0000008600517202 */ /* 0x000fe20000000f00 */
[-C--:B------:R-:W-:Y:S01]  /*7140*/  IMAD R16, R83, R80.reuse, R16 ;  /* 0x0000005053107224 */ /* 0x080fe200078e0210 */
[----:B------:R-:W-:Y:S01]  /*7150*/  SHF.R.S32.HI R85, RZ, 0x18, R135 ;  /* 0x00000018ff557819 */ /* 0x000fe20000011487 */
[-C--:B------:R-:W-:Y:S01]  /*7160*/  IMAD R17, R82, R80.reuse, R17 ;  /* 0x0000005052117224 */ /* 0x080fe200078e0211 */
[----:B------:R-:W-:Y:S01]  /*7170*/  I2IP.S8.S32.SAT R151, R19, R3, RZ ;  /* 0x0000000313977239 */ /* 0x000fe200000014ff */
[----:B------:R-:W-:Y:S01]  /*7180*/  IMAD R31, R78, R31, RZ ;  /* 0x0000001f4e1f7224 */ /* 0x000fe200078e02ff */
[----:B------:R-:W-:Y:S01]  /*7190*/  SHF.R.S32.HI R82, RZ, 0x18, R133 ;  /* 0x00000018ff527819 */ /* 0x000fe20000011485 */
[-C--:B------:R-:W-:Y:S01]  /*71a0*/  IMAD R18, R85, R80.reuse, R18 ;  /* 0x0000005055127224 */ /* 0x080fe200078e0212 */
[----:B------:R-:W-:Y:S01]  /*71b0*/  SHF.L.U32 R132, R93, 0x8, RZ ;  /* 0x000000085d847819 */ /* 0x000fe200000006ff */
[----:B------:R-:W-:Y:S01]  /*71c0*/  IMAD R23, R89, R80, R23 ;  /* 0x0000005059177224 */ /* 0x000fe200078e0217 */
[----:B------:R-:W-:Y:S01]  /*71d0*/  I2IP.S8.S32.SAT R151, R2, R0, R151 ;  /* 0x0000000002977239 */ /* 0x000fe20000001497 */
[-C--:B------:R-:W-:Y:S01]  /*71e0*/  IMAD R20, R81, R80.reuse, R20 ;  /* 0x0000005051147224 */ /* 0x080fe200078e0214 */
[----:B------:R-:W-:Y:S01]  /*71f0*/  SHF.R.S32.HI R81, RZ, 0x18, R132 ;  /* 0x00000018ff517819 */ /* 0x000fe20000011484 */
[----:B------:R-:W-:Y:S01]  /*7200*/  IMAD R21, R82, R80, R21 ;  /* 0x0000005052157224 */ /* 0x000fe200078e0215 */
[----:B------:R-:W-:Y:S01]  /*7210*/  I2IP.S8.S32.SAT R160, R23, R18, RZ ;  /* 0x0000001217a07239 */ /* 0x000fe200000014ff */
[----:B------:R-:W-:Y:S01]  /*7220*/  IMAD R28, R78, R32, RZ ;  /* 0x000000204e1c7224 */ /* 0x000fe200078e02ff */
[----:B------:R-:W-:Y:S01]  /*7230*/  MOV R83, R131 ;  /* 0x0000008300537202 */ /* 0x000fe20000000f00 */
[-C--:B------:R-:W-:Y:S01]  /*7240*/  IMAD R22, R81, R80.reuse, R22 ;  /* 0x0000005051167224 */ /* 0x080fe200078e0216 */
[----:B------:R-:W-:Y:S01]  /*7250*/  SHF.R.S32.HI R82, RZ, 0x18, R130 ;  /* 0x00000018ff527819 */ /* 0x000fe20000011482 */
[-C--:B------:R-:W-:Y:S01]  /*7260*/  IMAD R27, R90, R80.reuse, R27 ;  /* 0x000000505a1b7224 */ /* 0x080fe200078e021b */
[----:B------:R-:W-:Y:S01]  /*7270*/  SHF.R.S32.HI R85, RZ, 0x18, R129 ;  /* 0x00000018ff557819 */ /* 0x000fe20000011481 */
[-C--:B------:R-:W-:Y:S01]  /*7280*/  IMAD R24, R83, R80.reuse, R24 ;  /* 0x0000005053187224 */ /* 0x080fe200078e0218 */
[----:B------:R1:W-:Y:S01]  /*7290*/  STS.128 [R180+UR43+0x2400], R148 ;  /* 0x00240094b4007988 */ /* 0x0003e20008000c2b */
[-C--:B------:R-:W-:Y:S01]  /*72a0*/  IMAD R25, R82, R80.reuse, R25 ;  /* 0x0000005052197224 */ /* 0x080fe200078e0219 */
[----:B------:R-:W-:Y:S01]  /*72b0*/  SHF.L.U32 R126, R95, 0x8, RZ ;  /* 0x000000085f7e7819 */ /* 0x000fe200000006ff */
[----:B------:R-:W-:Y:S01]  /*72c0*/  IMAD R26, R85, R80, R26 ;  /* 0x00000050551a7224 */ /* 0x000fe200078e021a */
[----:B------:R-:W-:Y:S01]  /*72d0*/  I2IP.S8.S32.SAT R160, R17, R16, R160 ;  /* 0x0000001011a07239 */ /* 0x000fe200000014a0 */
[----:B------:R-:W-:Y:S01]  /*72e0*/  IMAD.MOV.U32 R81, RZ, RZ, R128 ;  /* 0x000000ffff517224 */ /* 0x000fe200078e0080 */
[----:B------:R-:W-:Y:S01]  /*72f0*/  SHF.R.S32.HI R82, RZ, 0x18, R127 ;  /* 0x00000018ff527819 */ /* 0x000fe2000001147f */
[C---:B------:R-:W-:Y:S01]  /*7300*/  IMAD R29, R78.reuse, R33, RZ ;  /* 0x000000214e1d7224 */ /* 0x040fe200078e02ff */
[----:B------:R-:W-:Y:S01]  /*7310*/  I2IP.S8.S32.SAT R161, R27, R22, RZ ;  /* 0x000000161ba17239 */ /* 0x000fe200000014ff */
[----:B------:R-:W-:Y:S01]  /*7320*/  IMAD R31, R91, R80, R31 ;  /* 0x000000505b1f7224 */ /* 0x000fe200078e021f */
[----:B------:R-:W-:Y:S01]  /*7330*/  SHF.R.S32.HI R83, RZ, 0x18, R126 ;  /* 0x00000018ff537819 */ /* 0x000fe2000001147e */
[C---:B------:R-:W-:Y:S01]  /*7340*/  IMAD R30, R78.reuse, R34, RZ ;  /* 0x000000224e1e7224 */ /* 0x040fe200078e02ff */
[----:B------:R-:W-:Y:S01]  /*7350*/  I2IP.S8.S32.SAT R161, R21, R20, R161 ;  /* 0x0000001415a17239 */ /* 0x000fe200000014a1 */
[----:B------:R-:W-:Y:S01]  /*7360*/  IMAD R28, R81, R80, R28 ;  /* 0x00000050511c7224 */ /* 0x000fe200078e021c */
[----:B------:R-:W-:Y:S01]  /*7370*/  SHF.R.S32.HI R92, RZ, 0x18, R95 ;  /* 0x00000018ff5c7819 */ /* 0x000fe2000001145f */
[----:B------:R-:W-:Y:S01]  /*7380*/  IMAD R35, R78, R35, RZ ;  /* 0x000000234e237224 */ /* 0x000fe200078e02ff */
[----:B------:R-:W-:Y:S01]  /*7390*/  I2IP.S8.S32.SAT R162, R31, R26, RZ ;  /* 0x0000001a1fa27239 */ /* 0x000fe200000014ff */
[----:B------:R-:W-:Y:S01]  /*73a0*/  IMAD R29, R82, R80, R29 ;  /* 0x00000050521d7224 */ /* 0x000fe200078e021d */
[----:B------:R-:W-:Y:S01]  /*73b0*/  MOV R81, R125 ;  /* 0x0000007d00517202 */ /* 0x000fe20000000f00 */
[----:B------:R-:W-:Y:S01]  /*73c0*/  IMAD R32, R78, R36, RZ ;  /* 0x000000244e207224 */ /* 0x000fe200078e02ff */
[----:B------:R-:W-:Y:S01]  /*73d0*/  I2IP.S8.S32.SAT R162, R25, R24, R162 ;  /* 0x0000001819a27239 */ /* 0x000fe200000014a2 */
[-C--:B------:R-:W-:Y:S01]  /*73e0*/  IMAD R30, R83, R80.reuse, R30 ;  /* 0x00000050531e7224 */ /* 0x080fe200078e021e */
[----:B------:R-:W-:Y:S01]  /*73f0*/  SHF.L.U32 R123, R96, 0x8, RZ ;  /* 0x00000008607b7819 */ /* 0x000fe200000006ff */
[----:B------:R-:W-:Y:S01]  /*7400*/  IMAD R35, R92, R80, R35 ;  /* 0x000000505c237224 */ /* 0x000fe200078e0223 */
[----:B------:R-:W-:Y:S01]  /*7410*/  SHF.R.S32.HI R82, RZ, 0x18, R124 ;  /* 0x00000018ff527819 */ /* 0x000fe2000001147c */
[C---:B------:R-:W-:Y:S01]  /*7420*/  IMAD R33, R78.reuse, R37, RZ ;  /* 0x000000254e217224 */ /* 0x040fe200078e02ff */
[----:B------:R-:W-:Y:S01]  /*7430*/  MOV R83, R122 ;  /* 0x0000007a00537202 */ /* 0x000fe20000000f00 */
[----:B------:R-:W-:Y:S01]  /*7440*/  IMAD R32, R81, R80, R32 ;  /* 0x0000005051207224 */ /* 0x000fe200078e0220 */
[----:B------:R-:W-:Y:S01]  /*7450*/  SHF.R.S32.HI R81, RZ, 0x18, R123 ;  /* 0x00000018ff517819 */ /* 0x000fe2000001147b */
[C---:B------:R-:W-:Y:S01]  /*7460*/  IMAD R34, R78.reuse, R38, RZ ;  /* 0x000000264e227224 */ /* 0x040fe200078e02ff */
[----:B------:R-:W-:Y:S01]  /*7470*/  SHF.R.S32.HI R93, RZ, 0x18, R96 ;  /* 0x00000018ff5d7819 */ /* 0x000fe20000011460 */
[----:B------:R-:W-:Y:S01]  /*7480*/  IMAD R39, R78, R39, RZ ;  /* 0x000000274e277224 */ /* 0x000fe200078e02ff */
[----:B------:R-:W-:Y:S01]  /*7490*/  I2IP.S8.S32.SAT R163, R35, R30, RZ ;  /* 0x0000001e23a37239 */ /* 0x000fe200000014ff */
[----:B------:R-:W-:Y:S01]  /*74a0*/  IMAD R33, R82, R80, R33 ;  /* 0x0000005052217224 */ /* 0x000fe200078e0221 */
[----:B------:R-:W-:Y:S01]  /*74b0*/  SHF.L.U32 R120, R97, 0x8, RZ ;  /* 0x0000000861787819 */ /* 0x000fe200000006ff */
[C---:B------:R-:W-:Y:S01]  /*74c0*/  IMAD R36, R78.reuse, R40, RZ ;  /* 0x000000284e247224 */ /* 0x040fe200078e02ff */
[----:B------:R-:W-:Y:S01]  /*74d0*/  I2IP.S8.S32.SAT R163, R29, R28, R163 ;  /* 0x0000001c1da37239 */ /* 0x000fe200000014a3 */
[-C--:B------:R-:W-:Y:S01]  /*74e0*/  IMAD R34, R81, R80.reuse, R34 ;  /* 0x0000005051227224 */ /* 0x080fe200078e0222 */
[----:B------:R-:W-:Y:S01]  /*74f0*/  SHF.R.S32.HI R82, RZ, 0x18, R121 ;  /* 0x00000018ff527819 */ /* 0x000fe20000011479 */
[C---:B------:R-:W-:Y:S01]  /*7500*/  IMAD R37, R78.reuse, R41, RZ ;  /* 0x000000294e257224 */ /* 0x040fe200078e02ff */
[----:B------:R-:W-:Y:S01]  /*7510*/  MOV R81, R119 ;  /* 0x0000007700517202 */ /* 0x000fe20000000f00 */
[----:B------:R-:W-:Y:S01]  /*7520*/  IMAD R39, R93, R80, R39 ;  /* 0x000000505d277224 */ /* 0x000fe200078e0227 */
[----:B------:R-:W-:Y:S01]  /*7530*/  SHF.R.S32.HI R85, RZ, 0x18, R120 ;  /* 0x00000018ff557819 */ /* 0x000fe20000011478 */
[C---:B------:R-:W-:Y:S01]  /*7540*/  IMAD R38, R78.reuse, R42, RZ ;  /* 0x0000002a4e267224 */ /* 0x040fe200078e02ff */
[----:B------:R1:W-:Y:S01]  /*7550*/  STS.128 [R179+0x2400], R160 ;  /* 0x002400a0b3007388 */ /* 0x0003e20000000c00 */
[----:B------:R-:W-:Y:S01]  /*7560*/  IMAD R36, R83, R80, R36 ;  /* 0x0000005053247224 */ /* 0x000fe200078e0224 */
[----:B------:R-:W-:Y:S01]  /*7570*/  I2IP.S8.S32.SAT R172, R39, R34, RZ ;  /* 0x0000002227ac7239 */ /* 0x000fe200000014ff */
[----:B------:R-:W-:Y:S01]  /*7580*/  IMAD R43, R78, R43, RZ ;  /* 0x0000002b4e2b7224 */ /* 0x000fe200078e02ff */
[----:B------:R-:W-:Y:S01]  /*7590*/  MOV R83, R116 ;  /* 0x0000007400537202 */ /* 0x000fe20000000f00 */
[----:B------:R-:W-:Y:S01]  /*75a0*/  IMAD R37, R82, R80, R37 ;  /* 0x0000005052257224 */ /* 0x000fe200078e0225 */
[----:B------:R-:W-:Y:S01]  /*75b0*/  I2IP.S8.S32.SAT R172, R33, R32, R172 ;  /* 0x0000002021ac7239 */ /* 0x000fe200000014ac */
[----:B------:R-:W-:Y:S01]  /*75c0*/  IMAD R40, R78, R44, RZ ;  /* 0x0000002c4e287224 */ /* 0x000fe200078e02ff */
[----:B------:R-:W-:Y:S01]  /*75d0*/  SHF.R.S32.HI R82, RZ, 0x18, R118 ;  /* 0x00000018ff527819 */ /* 0x000fe20000011476 */
[-C--:B------:R-:W-:Y:S01]  /*75e0*/  IMAD R38, R85, R80.reuse, R38 ;  /* 0x0000005055267224 */ /* 0x080fe200078e0226 */
[----:B------:R-:W-:Y:S01]  /*75f0*/  SHF.L.U32 R117, R98, 0x8, RZ ;  /* 0x0000000862757819 */ /* 0x000fe200000006ff */
[-C--:B------:R-:W-:Y:S01]  /*7600*/  IMAD R43, R94, R80.reuse, R43 ;  /* 0x000000505e2b7224 */ /* 0x080fe200078e022b */
[----:B------:R-:W-:Y:S01]  /*7610*/  SHF.R.S32.HI R95, RZ, 0x18, R98 ;  /* 0x00000018ff5f7819 */ /* 0x000fe20000011462 */
[C---:B------:R-:W-:Y:S01]  /*7620*/  IMAD R41, R78.reuse, R45, RZ ;  /* 0x0000002d4e297224 */ /* 0x040fe200078e02ff */
[----:B------:R-:W-:Y:S01]  /*7630*/  SHF.R.S32.HI R85, RZ, 0x18, R114 ;  /* 0x00000018ff557819 */ /* 0x000fe20000011472 */
[----:B------:R-:W-:Y:S01]  /*7640*/  IMAD R40, R81, R80, R40 ;  /* 0x0000005051287224 */ /* 0x000fe200078e0228 */
[----:B------:R-:W-:Y:S01]  /*7650*/  SHF.R.S32.HI R81, RZ, 0x18, R117 ;  /* 0x00000018ff517819 */ /* 0x000fe20000011475 */
[C---:B------:R-:W-:Y:S01]  /*7660*/  IMAD R42, R78.reuse, R46, RZ ;  /* 0x0000002e4e2a7224 */ /* 0x040fe200078e02ff */
[----:B------:R-:W-:Y:S01]  /*7670*/  I2IP.S8.S32.SAT R173, R43, R38, RZ ;  /* 0x000000262bad7239 */ /* 0x000fe200000014ff */
[----:B------:R-:W-:Y:S01]  /*7680*/  IMAD R47, R78, R47, RZ ;  /* 0x0000002f4e2f7224 */ /* 0x000fe200078e02ff */
[----:B------:R-:W-:Y:S01]  /*7690*/  SHF.R.S32.HI R96, RZ, 0x18, R99 ;  /* 0x00000018ff607819 */ /* 0x000fe20000011463 */
[----:B------:R-:W-:Y:S01]  /*76a0*/  IMAD R41, R82, R80, R41 ;  /* 0x0000005052297224 */ /* 0x000fe200078e0229 */
[----:B------:R-:W-:Y:S01]  /*76b0*/  I2IP.S8.S32.SAT R173, R37, R36, R173 ;  /* 0x0000002425ad7239 */ /* 0x000fe200000014ad */
[C---:B------:R-:W-:Y:S01]  /*76c0*/  IMAD R44, R78.reuse, R48, RZ ;  /* 0x000000304e2c7224 */ /* 0x040fe200078e02ff */
[----:B------:R-:W-:Y:S01]  /*76d0*/  SHF.R.S32.HI R82, RZ, 0x18, R115 ;  /* 0x00000018ff527819 */ /* 0x000fe20000011473 */
[-C--:B------:R-:W-:Y:S01]  /*76e0*/  IMAD R42, R81, R80.reuse, R42 ;  /* 0x00000050512a7224 */ /* 0x080fe200078e022a */
[----:B------:R-:W-:Y:S01]  /*76f0*/  SHF.R.S32.HI R97, RZ, 0x18, R100 ;  /* 0x00000018ff617819 */ /* 0x000fe20000011464 */
[C---:B------:R-:W-:Y:S01]  /*7700*/  IMAD R45, R78.reuse, R49, RZ ;  /* 0x000000314e2d7224 */ /* 0x040fe200078e02ff */
[----:B------:R-:W-:Y:S01]  /*7710*/  SHF.R.S32.HI R98, RZ, 0x18, R101 ;  /* 0x00000018ff627819 */ /* 0x000fe20000011465 */
[----:B------:R-:W-:Y:S01]  /*7720*/  IMAD R47, R95, R80, R47 ;  /* 0x000000505f2f7224 */ /* 0x000fe200078e022f */
[----:B------:R-:W-:Y:S01]  /*7730*/  SHF.R.S32.HI R99, RZ, 0x18, R102 ;  /* 0x00000018ff637819 */ /* 0x000fe20000011466 */
[----:B------:R-:W-:Y:S01]  /*7740*/  IMAD R46, R78, R50, RZ ;  /* 0x000000324e2e7224 */ /* 0x000fe200078e02ff */
[----:B------:R-:W-:Y:S01]  /*7750*/  SHF.L.U32 R111, R100, 0x8, RZ ;  /* 0x00000008646f7819 */ /* 0x000fe200000006ff */
        /* <DEDUP_REMOVED lines=9> */
[----:B------:R-:W-:Y:S01]  /*77f0*/  SHF.R.S32.HI R100, RZ, 0x18, R103 ;  /* 0x00000018ff647819 */ /* 0x000fe20000011467 */
[----:B------:R-:W-:Y:S01]  /*7800*/  IMAD.MOV.U32 R81, RZ, RZ, R113 ;  /* 0x000000ffff517224 */ /* 0x000fe200078e0071 */
[----:B------:R-:W-:Y:S01]  /*7810*/  SHF.L.U32 R108, R101, 0x8, RZ ;  /* 0x00000008656c7819 */ /* 0x000fe200000006ff */
[-C--:B------:R-:W-:Y:S01]  /*7820*/  IMAD R51, R96, R80.reuse, R51 ;  /* 0x0000005060337224 */ /* 0x080fe200078e0233 */
[----:B------:R-:W-:Y:S01]  /*7830*/  SHF.L.U32 R105, R102, 0x8, RZ ;  /* 0x0000000866697819 */ /* 0x000fe200000006ff */
[C---:B------:R-:W-:Y:S01]  /*7840*/  IMAD R49, R78.reuse, R53, RZ ;  /* 0x000000354e317224 */ /* 0x040fe200078e02ff */
[----:B------:R-:W-:Y:S01]  /*7850*/  SHF.L.U32 R102, R103, 0x10, RZ ;  /* 0x0000001067667819 */ /* 0x000fe200000006ff */
[----:B------:R-:W-:Y:S01]  /*7860*/  IMAD R48, R81, R80, R48 ;  /* 0x0000005051307224 */ /* 0x000fe200078e0230 */
[----:B------:R-:W-:Y:S01]  /*7870*/  SHF.R.S32.HI R81, RZ, 0x18, R111 ;  /* 0x00000018ff517819 */ /* 0x000fe2000001146f */
[C---:B------:R-:W-:Y:S01]  /*7880*/  IMAD R50, R78.reuse, R54, RZ ;  /* 0x000000364e327224 */ /* 0x040fe200078e02ff */
[----:B------:R-:W-:Y:S01]  /*7890*/  I2IP.S8.S32.SAT R175, R51, R46, RZ ;  /* 0x0000002e33af7239 */ /* 0x000fe200000014ff */
[----:B------:R-:W-:Y:S01]  /*78a0*/  IMAD R55, R78, R55, RZ ;  /* 0x000000374e377224 */ /* 0x000fe200078e02ff */
[----:B------:R-:W-:Y:S01]  /*78b0*/  SHF.L.U32 R101, R103, 0x8, RZ ;  /* 0x0000000867657819 */ /* 0x000fe200000006ff */
[----:B------:R-:W-:Y:S01]  /*78c0*/  IMAD R49, R82, R80, R49 ;  /* 0x0000005052317224 */ /* 0x000fe200078e0231 */
[----:B------:R-:W-:Y:S01]  /*78d0*/  I2IP.S8.S32.SAT R175, R45, R44, R175 ;  /* 0x0000002c2daf7239 */ /* 0x000fe200000014af */
[C---:B------:R-:W-:Y:S01]  /*78e0*/  IMAD R52, R78.reuse, R56, RZ ;  /* 0x000000384e347224 */ /* 0x040fe200078e02ff */
[----:B------:R-:W-:Y:S01]  /*78f0*/  SHF.R.S32.HI R82, RZ, 0x18, R109 ;  /* 0x00000018ff527819 */ /* 0x000fe2000001146d */
[-C--:B------:R-:W-:Y:S01]  /*7900*/  IMAD R50, R81, R80.reuse, R50 ;  /* 0x0000005051327224 */ /* 0x080fe200078e0232 */
[----:B------:R-:W-:Y:S01]  /*7910*/  SHF.R.S32.HI R81, RZ, 0x18, R108 ;  /* 0x00000018ff517819 */ /* 0x000fe2000001146c */
[C---:B------:R-:W-:Y:S01]  /*7920*/  IMAD R53, R78.reuse, R57, RZ ;  /* 0x000000394e357224 */ /* 0x040fe200078e02ff */
[----:B------:R1:W-:Y:S01]  /*7930*/  STS.128 [R178+0x2400], R172 ;  /* 0x002400acb2007388 */ /* 0x0003e20000000c00 */
[----:B------:R-:W-:Y:S02]  /*7940*/  IMAD R55, R97, R80, R55 ;  /* 0x0000005061377224 */ /* 0x000fe400078e0237 */
[C---:B------:R-:W-:Y:S02]  /*7950*/  IMAD R54, R78.reuse, R58, RZ ;  /* 0x0000003a4e367224 */ /* 0x040fe400078e02ff */
[----:B------:R-:W-:Y:S01]  /*7960*/  IMAD R52, R83, R80, R52 ;  /* 0x0000005053347224 */ /* 0x000fe200078e0234 */
[----:B------:R-:W-:Y:S01]  /*7970*/  I2IP.S8.S32.SAT R192, R55, R50, RZ ;  /* 0x0000003237c07239 */ /* 0x000fe200000014ff */
[----:B------:R-:W-:Y:S01]  /*7980*/  IMAD R59, R78, R59, RZ ;  /* 0x0000003b4e3b7224 */ /* 0x000fe200078e02ff */
[----:B------:R-:W-:Y:S01]  /*7990*/  MOV R83, R107 ;  /* 0x0000006b00537202 */ /* 0x000fe20000000f00 */
[----:B------:R-:W-:Y:S01]  /*79a0*/  IMAD R53, R82, R80, R53 ;  /* 0x0000005052357224 */ /* 0x000fe200078e0235 */
[----:B------:R-:W-:Y:S01]  /*79b0*/  I2IP.S8.S32.SAT R192, R49, R48, R192 ;  /* 0x0000003031c07239 */ /* 0x000fe200000014c0 */
[C---:B------:R-:W-:Y:S01]  /*79c0*/  IMAD R56, R78.reuse, R60, RZ ;  /* 0x0000003c4e387224 */ /* 0x040fe200078e02ff */
[----:B------:R-:W-:Y:S01]  /*79d0*/  SHF.R.S32.HI R82, RZ, 0x18, R106 ;  /* 0x00000018ff527819 */ /* 0x000fe2000001146a */
[-C--:B------:R-:W-:Y:S01]  /*79e0*/  IMAD R54, R81, R80.reuse, R54 ;  /* 0x0000005051367224 */ /* 0x080fe200078e0236 */
[----:B------:R-:W-:Y:S01]  /*79f0*/  SHF.R.S32.HI R81, RZ, 0x18, R105 ;  /* 0x00000018ff517819 */ /* 0x000fe20000011469 */
[----:B------:R-:W-:Y:S02]  /*7a00*/  IMAD R57, R78, R61, RZ ;  /* 0x0000003d4e397224 */ /* 0x000fe400078e02ff */
[----:B------:R-:W-:Y:S02]  /*7a10*/  IMAD R59, R98, R80, R59 ;  /* 0x00000050623b7224 */ /* 0x000fe400078e023b */
[C---:B------:R-:W-:Y:S02]  /*7a20*/  IMAD R58, R78.reuse, R62, RZ ;  /* 0x0000003e4e3a7224 */ /* 0x040fe400078e02ff */
[----:B------:R-:W-:Y:S01]  /*7a30*/  IMAD R56, R83, R80, R56 ;  /* 0x0000005053387224 */ /* 0x000fe200078e0238 */
[----:B------:R-:W-:Y:S01]  /*7a40*/  I2IP.S8.S32.SAT R193, R59, R54, RZ ;  /* 0x000000363bc17239 */ /* 0x000fe200000014ff */
[----:B------:R-:W-:Y:S01]  /*7a50*/  IMAD R63, R78, R63, RZ ;  /* 0x0000003f4e3f7224 */ /* 0x000fe200078e02ff */
[----:B------:R-:W-:Y:S01]  /*7a60*/  MOV R83, R104 ;  /* 0x0000006800537202 */ /* 0x000fe20000000f00 */
[----:B------:R-:W-:Y:S01]  /*7a70*/  IMAD R57, R82, R80, R57 ;  /* 0x0000005052397224 */ /* 0x000fe200078e0239 */
[----:B------:R-:W-:Y:S01]  /*7a80*/  SHF.R.S32.HI R82, RZ, 0x18, R102 ;  /* 0x00000018ff527819 */ /* 0x000fe20000011466 */
[C---:B------:R-:W-:Y:S01]  /*7a90*/  IMAD R60, R78.reuse, R64, RZ ;  /* 0x000000404e3c7224 */ /* 0x040fe200078e02ff */
[----:B------:R-:W-:Y:S01]  /*7aa0*/  I2IP.S8.S32.SAT R193, R53, R52, R193 ;  /* 0x0000003435c17239 */ /* 0x000fe200000014c1 */
[-C--:B------:R-:W-:Y:S01]  /*7ab0*/  IMAD R58, R81, R80.reuse, R58 ;  /* 0x00000050513a7224 */ /* 0x080fe200078e023a */
[----:B------:R-:W-:Y:S01]  /*7ac0*/  SHF.R.S32.HI R81, RZ, 0x18, R101 ;  /* 0x00000018ff517819 */ /* 0x000fe20000011465 */
[C---:B------:R-:W-:Y:S02]  /*7ad0*/  IMAD R61, R78.reuse, R65, RZ ;  /* 0x000000414e3d7224 */ /* 0x040fe400078e02ff */
[-C--:B------:R-:W-:Y:S02]  /*7ae0*/  IMAD R63, R99, R80.reuse, R63 ;  /* 0x00000050633f7224 */ /* 0x080fe400078e023f */
[----:B------:R-:W-:Y:S02]  /*7af0*/  IMAD R60, R83, R80, R60 ;  /* 0x00000050533c7224 */ /* 0x000fe400078e023c */
[----:B------:R-:W-:Y:S01]  /*7b00*/  IMAD R62, R78, R66, RZ ;  /* 0x000000424e3e7224 */ /* 0x000fe200078e02ff */
[----:B------:R-:W-:Y:S01]  /*7b10*/  I2IP.S8.S32.SAT R194, R63, R58, RZ ;  /* 0x0000003a3fc27239 */ /* 0x000fe200000014ff */
[----:B------:R-:W-:Y:S02]  /*7b20*/  IMAD R61, R82, R80, R61 ;  /* 0x00000050523d7224 */ /* 0x000fe400078e023d */
[----:B------:R-:W-:Y:S01]  /*7b30*/  IMAD R67, R78, R67, RZ ;  /* 0x000000434e437224 */ /* 0x000fe200078e02ff */
[----:B------:R-:W-:Y:S01]  /*7b40*/  I2IP.S8.S32.SAT R194, R57, R56, R194 ;  /* 0x0000003839c27239 */ /* 0x000fe200000014c2 */
[-C--:B------:R-:W-:Y:S02]  /*7b50*/  IMAD R62, R81, R80.reuse, R62 ;  /* 0x00000050513e7224 */ /* 0x080fe400078e023e */
[----:B------:R-:W-:Y:S05]  /*7b60*/  IMAD R67, R100, R80, R67 ;  /* 0x0000005064437224 */ /* 0x000fea00078e0243 */
[----:B------:R-:W-:Y:S04]  /*7b70*/  I2IP.S8.S32.SAT R189, R67, R62, RZ ;  /* 0x0000003e43bd7239 */ /* 0x000fe800000014ff */
[----:B------:R-:W-:Y:S02]  /*7b80*/  I2IP.S8.S32.SAT R195, R61, R60, R189 ;  /* 0x0000003c3dc37239 */ /* 0x000fe400000014bd */
[----:B------:R-:W-:Y:S03]  /*7b90*/  IADD3 R189, PT, PT, R76, 0x1, RZ ;  /* 0x000000014cbd7810 */ /* 0x000fe60007ffe0ff */
[----:B------:R1:W-:Y:S01]  /*7ba0*/  STS.128 [R177+0x2400], R192 ;  /* 0x002400c0b1007388 */ /* 0x0003e20000000c00 */
[----:B------:R-:W-:Y:S01]  /*7bb0*/  @!PT LDS RZ, [RZ] ;  /* 0x00000000fffff984 */ /* 0x000fe20000000800 */
[----:B------:R-:W-:Y:S01]  /*7bc0*/  @!PT LDS RZ, [RZ] ;  /* 0x00000000fffff984 */ /* 0x000fe20000000800 */
[----:B------:R-:W-:Y:S01]  /*7bd0*/  @!PT LDS RZ, [RZ] ;  /* 0x00000000fffff984 */ /* 0x000fe20000000800 */
[----:B------:R-:W-:Y:S01]  /*7be0*/  @!PT LDS RZ, [RZ] ;  /* 0x00000000fffff984 */ /* 0x000fe20000000800 */
[----:B------:R3:W-:Y:S07]  /*7bf0*/  MEMBAR.ALL.CTA ;  /* 0x0000000000007992 */ /* 0x0007ee0000008000 */
[----:B---3--:R-:W3:Y:S02]  /*7c00*/  FENCE.VIEW.ASYNC.S ;  /* 0x00000000000073c6 */ /* 0x008ee40000000000 */
[----:B---3--:R-:W-:Y:S06]  /*7c10*/  BAR.SYNC.DEFER_BLOCKING 0x1, 0x80 ;  /* 0x0042000000007b1d */ /* 0x008fec0000010000 */
[----:B------:R-:W-:Y:S05]  /*7c20*/  @P0 BRA `(.L_x_124) ;  /* 0x0000000000340947 */ /* 0x000fea0003800000 */
[----:B------:R-:W-:Y:S01]  /*7c30*/  UIADD3 UR12, UPT, UPT, UR43, 0x2400, URZ ;  /* 0x000024002b0c7890 */ /* 0x000fe2000fffe0ff */
[----:B------:R-:W-:Y:S01]  /*7c40*/  R2UR UR9, R165 ;  /* 0x00000000a50972ca */ /* 0x000fe200000e0000 */
[----:B------:R-:W-:Y:S01]  /*7c50*/  UIADD3 UR10, UP0, UPT, UR46, 0x680, URZ ;  /* 0x000006802e0a7890 */ /* 0x000fe2000ff1e0ff */
[----:B------:R-:W-:Y:S01]  /*7c60*/  R2UR UR8, R167 ;  /* 0x00000000a70872ca */ /* 0x000fe200000e0000 */
[----:B------:R-:W-:Y:S02]  /*7c70*/  UMOV UR7, UR36 ;  /* 0x0000002400077c82 */ /* 0x000fe40008000000 */
[----:B------:R-:W-:Y:S01]  /*7c80*/  IMAD.U32 R186, RZ, RZ, UR12 ;  /* 0x0000000cffba7e24 */ /* 0x000fe2000f8e00ff */
[----:B------:R-:W-:Y:S04]  /*7c90*/  UIADD3.X UR11, UPT, UPT, URZ, UR47, URZ, UP0, !UPT ;  /* 0x0000002fff0b7290 */ /* 0x000fe800087fe4ff */
[----:B------:R-:W-:Y:S03]  /*7ca0*/  R2UR UR4, R186 ;  /* 0x00000000ba0472ca */ /* 0x000fe600000e0000 */
[----:B------:R-:W-:Y:S02]  /*7cb0*/  USHF.L.U32 UR5, UR9, 0x6, URZ ;  /* 0x0000000609057899 */ /* 0x000fe400080006ff */
[----:B------:R-:W-:Y:S09]  /*7cc0*/  USHF.L.U32 UR6, UR8, 0x7, URZ ;  /* 0x0000000708067899 */ /* 0x000ff200080006ff */
[----:B------:R3:W-:Y:S01]  /*7cd0*/  UTMASTG.3D [UR4], [UR10] ;  /* 0x000000040a0073b5 */ /* 0x0007e20008010000 */
[----:B------:R0:W-:Y:S01]  /*7ce0*/  UTMACMDFLUSH ;  /* 0x00000000000079b7 */ /* 0x0001e20000000000 */
[----:B---3--:R-:W-:Y:S04]  /*7cf0*/  DEPBAR.LE SB0, 0x0 ;  /* 0x000080000000791a */ /* 0x008fe80000000000 */
.L_x_124:
[----:B------:R-:W-:Y:S05]  /*7d00*/  BSYNC.RECONVERGENT B0 ;  /* 0x0000000000007941 */ /* 0x000fea0003800200 */
.L_x_123:
[----:B------:R-:W-:Y:S01]  /*7d10*/  BAR.SYNC.DEFER_BLOCKING 0x1, 0x80 ;  /* 0x0042000000007b1d */ /* 0x000fe20000010000 */
[----:B------:R-:W-:Y:S01]  /*7d20*/  ISETP.NE.AND P2, PT, R187, RZ, PT ;  /* 0x000000ffbb00720c */ /* 0x000fe20003f45270 */
[----:B------:R-:W-:Y:S01]  /*7d30*/  IMAD.IADD R165, R75, 0x1, R164 ;  /* 0x000000014ba57824 */ /* 0x000fe200078e02a4 */
[----:B------:R-:W-:Y:S01]  /*7d40*/  ISETP.NE.AND P0, PT, R188, 0x2, PT ;  /* 0x00000002bc00780c */ /* 0x000fe20003f05270 */
[----:B------:R-:W-:Y:S01]  /*7d50*/  IMAD.IADD R167, R77, 0x1, R166 ;  /* 0x000000014da77824 */ /* 0x000fe200078e02a6 */
[----:B------:R-:W-:Y:S02]  /*7d60*/  ISETP.NE.AND P1, PT, R189, 0x4, PT ;  /* 0x00000004bd00780c */ /* 0x000fe40003f25270 */
[----:B------:R-:W-:Y:S02]  /*7d70*/  SEL R3, RZ, 0x1, P0 ;  /* 0x00000001ff037807 */ /* 0x000fe40000000000 */
[----:B------:R-:W-:Y:S02]  /*7d80*/  SEL R0, RZ, 0x1, P1 ;  /* 0x00000001ff007807 */ /* 0x000fe40000800000 */
[----:B------:R-:W-:Y:S02]  /*7d90*/  LOP3.LUT R184, R184, R3, RZ, 0x3c, !PT ;  /* 0x00000003b8b87212 */ /* 0x000fe400078e3cff */
[----:B------:R-:W-:Y:S02]  /*7da0*/  LOP3.LUT R185, R185, R0, RZ, 0x3c, !PT ;  /* 0x00000000b9b97212 */ /* 0x000fe400078e3cff */
[----:B------:R-:W-:Y:S02]  /*7db0*/  @P2 R2UR UR36, R182 ;  /* 0x00000000b62422ca */ /* 0x000fe400000e0000 */
[----:B------:R-:W-:Y:S02]  /*7dc0*/  SEL R188, R188, RZ, P0 ;  /* 0x000000ffbcbc7207 */ /* 0x000fe40000000000 */
[----:B------:R-:W-:Y:S01]  /*7dd0*/  SEL R76, R189, RZ, P1 ;  /* 0x000000ffbd4c7207 */ /* 0x000fe20000800000 */
[----:B------:R-:W-:Y:S10]  /*7de0*/  @P2 BRA `(.L_x_125) ;  /* 0xffffffdc00342947 */ /* 0x000ff4000383ffff */
[----:B------:R-:W-:Y:S05]  /*7df0*/  EXIT ;  /* 0x000000000000794d */ /* 0x000fea0003800000 */
.L_x_20:
[----:B--2---:R2:W1:Y:S02]  /*7e00*/  SYNCS.PHASECHK.TRANS64.TRYWAIT P0, [R3+URZ+0x2b0], R2 ;  /* 0x0002b002030075a7 */ /* 0x00446400080011ff */
[----:B-1----:R-:W-:Y:S05]  /*7e10*/  @!P0 NANOSLEEP.SYNCS 0x989680 ;  /* 0x009896800000895d */ /* 0x002fea0003900000 */
[----:B------:R-:W1:Y:S02]  /*7e20*/  @!P0 SYNCS.PHASECHK.TRANS64 P0, [R3+URZ+0x2b0], R2 ;  /* 0x0002b002030085a7 */ /* 0x000e6400080010ff */
[----:B-1----:R-:W-:Y:S05]  /*7e30*/  @!P0 BRA `(.L_x_20) ;  /* 0xfffffffc00f08947 */ /* 0x002fea000383ffff */
[----:B------:R-:W-:Y:S05]  /*7e40*/  BRA `(.L_x_126) ;  /* 0xffffff9800cc7947 */ /* 0x000fea000383ffff */
.L_x_23:
[----:B-1----:R-:W-:-:S07]  /*7e50*/  MOV R2, UR33 ;  /* 0x0000002100027c02 */ /* 0x002fce0008000f00 */
.L_x_127:
[----:B-1----:R1:W2:Y:S02]  /*7e60*/  SYNCS.PHASECHK.TRANS64.TRYWAIT P0, [R2+URZ+0x110], R5 ;  /* 0x00011005020075a7 */ /* 0x0022a400080011ff */
[----:B--2---:R-:W-:Y:S05]  /*7e70*/  @!P0 NANOSLEEP.SYNCS 0x989680 ;  /* 0x009896800000895d */ /* 0x004fea0003900000 */
[----:B------:R-:W2:Y:S02]  /*7e80*/  @!P0 SYNCS.PHASECHK.TRANS64 P0, [R2+URZ+0x110], R5 ;  /* 0x00011005020085a7 */ /* 0x000ea400080010ff */
[----:B--2---:R-:W-:Y:S05]  /*7e90*/  @!P0 BRA `(.L_x_127) ;  /* 0xfffffffc00f08947 */ /* 0x004fea000383ffff */
[----:B------:R-:W-:Y:S05]  /*7ea0*/  BRA `(.L_x_22) ;  /* 0xffffff9c001c7947 */ /* 0x000fea000383ffff */
.L_x_29:
[----:B-1----:R-:W-:-:S07]  /*7eb0*/  MOV R2, UR17 ;  /* 0x0000001100027c02 */ /* 0x002fce0008000f00 */
.L_x_128:
[----:B-1----:R1:W2:Y:S02]  /*7ec0*/  SYNCS.PHASECHK.TRANS64.TRYWAIT P0, [R2+URZ+0x110], R5 ;  /* 0x00011005020075a7 */ /* 0x0022a400080011ff */
[----:B--2---:R-:W-:Y:S05]  /*7ed0*/  @!P0 NANOSLEEP.SYNCS 0x989680 ;  /* 0x009896800000895d */ /* 0x004fea0003900000 */
[----:B------:R-:W2:Y:S02]  /*7ee0*/  @!P0 SYNCS.PHASECHK.TRANS64 P0, [R2+URZ+0x110], R5 ;  /* 0x00011005020085a7 */ /* 0x000ea400080010ff */
[----:B--2---:R-:W-:Y:S05]  /*7ef0*/  @!P0 BRA `(.L_x_128) ;  /* 0xfffffffc00f08947 */ /* 0x004fea000383ffff */
[----:B------:R-:W-:Y:S05]  /*7f00*/  BRA `(.L_x_28) ;  /* 0xffffff9c00c47947 */ /* 0x000fea000383ffff */
.L_x_33:
[----:B-1----:R1:W2:Y:S02]  /*7f10*/  SYNCS.PHASECHK.TRANS64.TRYWAIT P0, [R2+URZ+0x240], R3 ;  /* 0x00024003020075a7 */ /* 0x0022a400080011ff */
[----:B--2---:R-:W-:Y:S05]  /*7f20*/  @!P0 NANOSLEEP.SYNCS 0x989680 ;  /* 0x009896800000895d */ /* 0x004fea0003900000 */
[----:B------:R-:W2:Y:S02]  /*7f30*/  @!P0 SYNCS.PHASECHK.TRANS64 P0, [R2+URZ+0x240], R3 ;  /* 0x00024003020085a7 */ /* 0x000ea400080010ff */
[----:B--2---:R-:W-:Y:S05]  /*7f40*/  @!P0 BRA `(.L_x_33) ;  /* 0xfffffffc00f08947 */ /* 0x004fea000383ffff */
[----:B------:R-:W-:Y:S05]  /*7f50*/  BRA `(.L_x_129) ;  /* 0xffffffa000547947 */ /* 0x000fea000383ffff */
.L_x_37:
[----:B----4-:R-:W-:-:S07]  /*7f60*/  MOV R0, UR5 ;  /* 0x0000000500007c02 */ /* 0x010fce0008000f00 */
.L_x_130:
[----:B-1----:R1:W2:Y:S02]  /*7f70*/  SYNCS.PHASECHK.TRANS64.TRYWAIT P0, [R0+URZ], R3 ;  /* 0x00000003000075a7 */ /* 0x0022a400080011ff */
[----:B--2---:R-:W-:Y:S05]  /*7f80*/  @!P0 NANOSLEEP.SYNCS 0x989680 ;  /* 0x009896800000895d */ /* 0x004fea0003900000 */
[----:B------:R-:W2:Y:S02]  /*7f90*/  @!P0 SYNCS.PHASECHK.TRANS64 P0, [R0+URZ], R3 ;  /* 0x00000003000085a7 */ /* 0x000ea400080010ff */
[----:B--2---:R-:W-:Y:S05]  /*7fa0*/  @!P0 BRA `(.L_x_130) ;  /* 0xfffffffc00f08947 */ /* 0x004fea000383ffff */
[----:B------:R-:W-:Y:S05]  /*7fb0*/  BRA `(.L_x_131) ;  /* 0xffffffa400c47947 */ /* 0x000fea000383ffff */
.L_x_38:
[----:B----4-:R-:W-:-:S07]  /*7fc0*/  MOV R0, UR5 ;  /* 0x0000000500007c02 */ /* 0x010fce0008000f00 */
.L_x_132:
[----:B-1----:R1:W2:Y:S02]  /*7fd0*/  SYNCS.PHASECHK.TRANS64.TRYWAIT P0, [R0+URZ], R3 ;  /* 0x00000003000075a7 */ /* 0x0022a400080011ff */
[----:B--2---:R-:W-:Y:S05]  /*7fe0*/  @!P0 NANOSLEEP.SYNCS 0x989680 ;  /* 0x009896800000895d */ /* 0x004fea0003900000 */
[----:B------:R-:W2:Y:S02]  /*7ff0*/  @!P0 SYNCS.PHASECHK.TRANS64 P0, [R0+URZ], R3 ;  /* 0x00000003000085a7 */ /* 0x000ea400080010ff */
[----:B--2---:R-:W-:Y:S05]  /*8000*/  @!P0 BRA `(.L_x_132) ;  /* 0xfffffffc00f08947 */ /* 0x004fea000383ffff */
[----:B------:R-:W-:Y:S05]  /*8010*/  BRA `(.L_x_133) ;  /* 0xffffffa400d07947 */ /* 0x000fea000383ffff */
.L_x_39:
[----:B----4-:R-:W-:-:S07]  /*8020*/  MOV R0, UR5 ;  /* 0x0000000500007c02 */ /* 0x010fce0008000f00 */
.L_x_134:
[----:B-1----:R1:W2:Y:S02]  /*8030*/  SYNCS.PHASECHK.TRANS64.TRYWAIT P0, [R0+URZ], R3 ;  /* 0x00000003000075a7 */ /* 0x0022a400080011ff */
[----:B--2---:R-:W-:Y:S05]  /*8040*/  @!P0 NANOSLEEP.SYNCS 0x989680 ;  /* 0x009896800000895d */ /* 0x004fea0003900000 */
[----:B------:R-:W2:Y:S02]  /*8050*/  @!P0 SYNCS.PHASECHK.TRANS64 P0, [R0+URZ], R3 ;  /* 0x00000003000085a7 */ /* 0x000ea400080010ff */
[----:B--2---:R-:W-:Y:S05]  /*8060*/  @!P0 BRA `(.L_x_134) ;  /* 0xfffffffc00f08947 */ /* 0x004fea000383ffff */
[----:B------:R-:W-:Y:S05]  /*8070*/  BRA `(.L_x_135) ;  /* 0xffffffa400dc7947 */ /* 0x000fea000383ffff */
.L_x_40:
[----:B----4-:R-:W-:-:S07]  /*8080*/  MOV R0, UR5 ;  /* 0x0000000500007c02 */ /* 0x010fce0008000f00 */
.L_x_136:
[----:B-1----:R1:W2:Y:S02]  /*8090*/  SYNCS.PHASECHK.TRANS64.TRYWAIT P0, [R0+URZ], R3 ;  /* 0x00000003000075a7 */ /* 0x0022a400080011ff */
[----:B--2---:R-:W-:Y:S05]  /*80a0*/  @!P0 NANOSLEEP.SYNCS 0x989680 ;  /* 0x009896800000895d */ /* 0x004fea0003900000 */
[----:B------:R-:W2:Y:S02]  /*80b0*/  @!P0 SYNCS.PHASECHK.TRANS64 P0, [R0+URZ], R3 ;  /* 0x00000003000085a7 */ /* 0x000ea400080010ff */
[----:B--2---:R-:W-:Y:S05]  /*80c0*/  @!P0 BRA `(.L_x_136) ;  /* 0xfffffffc00f08947 */ /* 0x004fea000383ffff */
[----:B------:R-:W-:Y:S05]  /*80d0*/  BRA `(.L_x_137) ;  /* 0xffffffa400e87947 */ /* 0x000fea000383ffff */
.L_x_41:
[----:B----4-:R-:W-:-:S07]  /*80e0*/  MOV R0, UR5 ;  /* 0x0000000500007c02 */ /* 0x010fce0008000f00 */
.L_x_138:
[----:B-1----:R1:W2:Y:S02]  /*80f0*/  SYNCS.PHASECHK.TRANS64.TRYWAIT P0, [R0+URZ], R3 ;  /* 0x00000003000075a7 */ /* 0x0022a400080011ff */
[----:B--2---:R-:W-:Y:S05]  /*8100*/  @!P0 NANOSLEEP.SYNCS 0x989680 ;  /* 0x009896800000895d */ /* 0x004fea0003900000 */
[----:B------:R-:W2:Y:S02]  /*8110*/  @!P0 SYNCS.PHASECHK.TRANS64 P0, [R0+URZ], R3 ;  /* 0x00000003000085a7 */ /* 0x000ea400080010ff */
[----:B--2---:R-:W-:Y:S05]  /*8120*/  @!P0 BRA `(.L_x_138) ;  /* 0xfffffffc00f08947 */ /* 0x004fea000383ffff */
[----:B------:R-:W-:Y:S05]  /*8130*/  BRA `(.L_x_139) ;  /* 0xffffffa400f47947 */ /* 0x000fea000383ffff */
.L_x_42:
[----:B----4-:R-:W-:-:S07]  /*8140*/  MOV R0, UR5 ;  /* 0x0000000500007c02 */ /* 0x010fce0008000f00 */
.L_x_140:
[----:B-1----:R1:W2:Y:S02]  /*8150*/  SYNCS.PHASECHK.TRANS64.TRYWAIT P0, [R0+URZ], R3 ;  /* 0x00000003000075a7 */ /* 0x0022a400080011ff */
[----:B--2---:R-:W-:Y:S05]  /*8160*/  @!P0 NANOSLEEP.SYNCS 0x989680 ;  /* 0x009896800000895d */ /* 0x004fea0003900000 */
[----:B------:R-:W2:Y:S02]  /*8170*/  @!P0 SYNCS.PHASECHK.TRANS64 P0, [R0+URZ], R3 ;  /* 0x00000003000085a7 */ /* 0x000ea400080010ff */
[----:B--2---:R-:W-:Y:S05]  /*8180*/  @!P0 BRA `(.L_x_140) ;  /* 0xfffffffc00f08947 */ /* 0x004fea000383ffff */
[----:B------:R-:W-:Y:S05]  /*8190*/  BRA `(.L_x_141) ;  /* 0xffffffa800007947 */ /* 0x000fea000383ffff */
.L_x_43:
[----:B----4-:R-:W-:-:S07]  /*81a0*/  MOV R0, UR5 ;  /* 0x0000000500007c02 */ /* 0x010fce0008000f00 */
.L_x_142:
[----:B-1----:R1:W2:Y:S02]  /*81b0*/  SYNCS.PHASECHK.TRANS64.TRYWAIT P0, [R0+URZ], R3 ;  /* 0x00000003000075a7 */ /* 0x0022a400080011ff */
[----:B--2---:R-:W-:Y:S05]  /*81c0*/  @!P0 NANOSLEEP.SYNCS 0x989680 ;  /* 0x009896800000895d */ /* 0x004fea0003900000 */
[----:B------:R-:W2:Y:S02]  /*81d0*/  @!P0 SYNCS.PHASECHK.TRANS64 P0, [R0+URZ], R3 ;  /* 0x00000003000085a7 */ /* 0x000ea400080010ff */
[----:B--2---:R-:W-:Y:S05]  /*81e0*/  @!P0 BRA `(.L_x_142) ;  /* 0xfffffffc00f08947 */ /* 0x004fea000383ffff */
[----:B------:R-:W-:Y:S05]  /*81f0*/  BRA `(.L_x_143) ;  /* 0xffffffa8000c7947 */ /* 0x000fea000383ffff */
.L_x_44:
[----:B----4-:R-:W-:-:S07]  /*8200*/  MOV R0, UR5 ;  /* 0x0000000500007c02 */ /* 0x010fce0008000f00 */
.L_x_144:
[----:B-1----:R1:W2:Y:S02]  /*8210*/  SYNCS.PHASECHK.TRANS64.TRYWAIT P0, [R0+URZ], R3 ;  /* 0x00000003000075a7 */ /* 0x0022a400080011ff */
[----:B--2---:R-:W-:Y:S05]  /*8220*/  @!P0 NANOSLEEP.SYNCS 0x989680 ;  /* 0x009896800000895d */ /* 0x004fea0003900000 */
[----:B------:R-:W2:Y:S02]  /*8230*/  @!P0 SYNCS.PHASECHK.TRANS64 P0, [R0+URZ], R3 ;  /* 0x00000003000085a7 */ /* 0x000ea400080010ff */
[----:B--2---:R-:W-:Y:S05]  /*8240*/  @!P0 BRA `(.L_x_144) ;  /* 0xfffffffc00f08947 */ /* 0x004fea000383ffff */
[----:B------:R-:W-:Y:S05]  /*8250*/  BRA `(.L_x_145) ;  /* 0xffffffa800187947 */ /* 0x000fea000383ffff */
.L_x_45:
[----:B----4-:R-:W-:-:S07]  /*8260*/  MOV R0, UR5 ;  /* 0x0000000500007c02 */ /* 0x010fce0008000f00 */
.L_x_146:
[----:B-1----:R1:W2:Y:S02]  /*8270*/  SYNCS.PHASECHK.TRANS64.TRYWAIT P0, [R0+URZ], R3 ;  /* 0x00000003000075a7 */ /* 0x0022a400080011ff */
[----:B--2---:R-:W-:Y:S05]  /*8280*/  @!P0 NANOSLEEP.SYNCS 0x989680 ;  /* 0x009896800000895d */ /* 0x004fea0003900000 */
[----:B------:R-:W2:Y:S02]  /*8290*/  @!P0 SYNCS.PHASECHK.TRANS64 P0, [R0+URZ], R3 ;  /* 0x00000003000085a7 */ /* 0x000ea400080010ff */
[----:B--2---:R-:W-:Y:S05]  /*82a0*/  @!P0 BRA `(.L_x_146) ;  /* 0xfffffffc00f08947 */ /* 0x004fea000383ffff */
[----:B------:R-:W-:Y:S05]  /*82b0*/  BRA `(.L_x_147) ;  /* 0xffffffa800247947 */ /* 0x000fea000383ffff */
.L_x_46:
[----:B----4-:R-:W-:-:S07]  /*82c0*/  MOV R0, UR5 ;  /* 0x0000000500007c02 */ /* 0x010fce0008000f00 */
.L_x_148:
[----:B-1----:R1:W2:Y:S02]  /*82d0*/  SYNCS.PHASECHK.TRANS64.TRYWAIT P0, [R0+URZ], R3 ;  /* 0x00000003000075a7 */ /* 0x0022a400080011ff */
[----:B--2---:R-:W-:Y:S05]  /*82e0*/  @!P0 NANOSLEEP.SYNCS 0x989680 ;  /* 0x009896800000895d */ /* 0x004fea0003900000 */
[----:B------:R-:W2:Y:S02]  /*82f0*/  @!P0 SYNCS.PHASECHK.TRANS64 P0, [R0+URZ], R3 ;  /* 0x00000003000085a7 */ /* 0x000ea400080010ff */
[----:B--2---:R-:W-:Y:S05]  /*8300*/  @!P0 BRA `(.L_x_148) ;  /* 0xfffffffc00f08947 */ /* 0x004fea000383ffff */
[----:B------:R-:W-:Y:S05]  /*8310*/  BRA `(.L_x_149) ;  /* 0xffffffa800307947 */ /* 0x000fea000383ffff */
.L_x_47:
[----:B----4-:R-:W-:-:S07]  /*8320*/  MOV R0, UR5 ;  /* 0x0000000500007c02 */ /* 0x010fce0008000f00 */
.L_x_150:
[----:B-1----:R1:W2:Y:S02]  /*8330*/  SYNCS.PHASECHK.TRANS64.TRYWAIT P0, [R0+URZ], R3 ;  /* 0x00000003000075a7 */ /* 0x0022a400080011ff */
[----:B--2---:R-:W-:Y:S05]  /*8340*/  @!P0 NANOSLEEP.SYNCS 0x989680 ;  /* 0x009896800000895d */ /* 0x004fea0003900000 */
[----:B------:R-:W2:Y:S02]  /*8350*/  @!P0 SYNCS.PHASECHK.TRANS64 P0, [R0+URZ], R3 ;  /* 0x00000003000085a7 */ /* 0x000ea400080010ff */
[----:B--2---:R-:W-:Y:S05]  /*8360*/  @!P0 BRA `(.L_x_150) ;  /* 0xfffffffc00f08947 */ /* 0x004fea000383ffff */
[----:B------:R-:W-:Y:S05]  /*8370*/  BRA `(.L_x_151) ;  /* 0xffffffa8003c7947 */ /* 0x000fea000383ffff */
.L_x_48:
[----:B----4-:R-:W-:-:S07]  /*8380*/  MOV R0, UR5 ;  /* 0x0000000500007c02 */ /* 0x010fce0008000f00 */
.L_x_152:
[----:B-1----:R1:W2:Y:S02]  /*8390*/  SYNCS.PHASECHK.TRANS64.TRYWAIT P0, [R0+URZ], R3 ;  /* 0x00000003000075a7 */ /* 0x0022a400080011ff */
[----:B--2---:R-:W-:Y:S05]  /*83a0*/  @!P0 NANOSLEEP.SYNCS 0x989680 ;  /* 0x009896800000895d */ /* 0x004fea0003900000 */
[----:B------:R-:W2:Y:S02]  /*83b0*/  @!P0 SYNCS.PHASECHK.TRANS64 P0, [R0+URZ], R3 ;  /* 0x00000003000085a7 */ /* 0x000ea400080010ff */
[----:B--2---:R-:W-:Y:S05]  /*83c0*/  @!P0 BRA `(.L_x_152) ;  /* 0xfffffffc00f08947 */ /* 0x004fea000383ffff */
[----:B------:R-:W-:Y:S05]  /*83d0*/  BRA `(.L_x_153) ;  /* 0xffffffa800487947 */ /* 0x000fea000383ffff */
.L_x_49:
[----:B----4-:R-:W-:-:S07]  /*83e0*/  MOV R0, UR5 ;  /* 0x0000000500007c02 */ /* 0x010fce0008000f00 */
.L_x_154:
[----:B-1----:R1:W2:Y:S02]  /*83f0*/  SYNCS.PHASECHK.TRANS64.TRYWAIT P0, [R0+URZ], R3 ;  /* 0x00000003000075a7 */ /* 0x0022a400080011ff */
[----:B--2---:R-:W-:Y:S05]  /*8400*/  @!P0 NANOSLEEP.SYNCS 0x989680 ;  /* 0x009896800000895d */ /* 0x004fea0003900000 */
[----:B------:R-:W2:Y:S02]  /*8410*/  @!P0 SYNCS.PHASECHK.TRANS64 P0, [R0+URZ], R3 ;  /* 0x00000003000085a7 */ /* 0x000ea400080010ff */
[----:B--2---:R-:W-:Y:S05]  /*8420*/  @!P0 BRA `(.L_x_154) ;  /* 0xfffffffc00f08947 */ /* 0x004fea000383ffff */
[----:B------:R-:W-:Y:S05]  /*8430*/  BRA `(.L_x_155) ;  /* 0xffffffa800547947 */ /* 0x000fea000383ffff */
.L_x_50:
[----:B----4-:R-:W-:-:S07]  /*8440*/  MOV R0, UR5 ;  /* 0x0000000500007c02 */ /* 0x010fce0008000f00 */
.L_x_156:
[----:B-1----:R1:W2:Y:S02]  /*8450*/  SYNCS.PHASECHK.TRANS64.TRYWAIT P0, [R0+URZ], R3 ;  /* 0x00000003000075a7 */ /* 0x0022a400080011ff */
[----:B--2---:R-:W-:Y:S05]  /*8460*/  @!P0 NANOSLEEP.SYNCS 0x989680 ;  /* 0x009896800000895d */ /* 0x004fea0003900000 */
[----:B------:R-:W2:Y:S02]  /*8470*/  @!P0 SYNCS.PHASECHK.TRANS64 P0, [R0+URZ], R3 ;  /* 0x00000003000085a7 */ /* 0x000ea400080010ff */
[----:B--2---:R-:W-:Y:S05]  /*8480*/  @!P0 BRA `(.L_x_156) ;  /* 0xfffffffc00f08947 */ /* 0x004fea000383ffff */
[----:B------:R-:W-:Y:S05]  /*8490*/  BRA `(.L_x_157) ;  /* 0xffffffa800607947 */ /* 0x000fea000383ffff */
.L_x_51:
[----:B----4-:R-:W-:-:S07]  /*84a0*/  MOV R0, UR5 ;  /* 0x0000000500007c02 */ /* 0x010fce0008000f00 */
.L_x_158:
[----:B-1----:R1:W2:Y:S02]  /*84b0*/  SYNCS.PHASECHK.TRANS64.TRYWAIT P0, [R0+URZ], R3 ;  /* 0x00000003000075a7 */ /* 0x0022a400080011ff */
[----:B--2---:R-:W-:Y:S05]  /*84c0*/  @!P0 NANOSLEEP.SYNCS 0x989680 ;  /* 0x009896800000895d */ /* 0x004fea0003900000 */
[----:B------:R-:W2:Y:S02]  /*84d0*/  @!P0 SYNCS.PHASECHK.TRANS64 P0, [R0+URZ], R3 ;  /* 0x00000003000085a7 */ /* 0x000ea400080010ff */
[----:B--2---:R-:W-:Y:S05]  /*84e0*/  @!P0 BRA `(.L_x_158) ;  /* 0xfffffffc00f08947 */ /* 0x004fea000383ffff */
[----:B------:R-:W-:Y:S05]  /*84f0*/  BRA `(.L_x_159) ;  /* 0xffffffa8006c7947 */ /* 0x000fea000383ffff */
.L_x_52:
[----:B----4-:R-:W-:-:S07]  /*8500*/  MOV R0, UR5 ;  /* 0x0000000500007c02 */ /* 0x010fce0008000f00 */
.L_x_160:
[----:B-1----:R1:W2:Y:S02]  /*8510*/  SYNCS.PHASECHK.TRANS64.TRYWAIT P0, [R0+URZ], R3 ;  /* 0x00000003000075a7 */ /* 0x0022a400080011ff */
[----:B--2---:R-:W-:Y:S05]  /*8520*/  @!P0 NANOSLEEP.SYNCS 0x989680 ;  /* 0x009896800000895d */ /* 0x004fea0003900000 */
[----:B------:R-:W2:Y:S02]  /*8530*/  @!P0 SYNCS.PHASECHK.TRANS64 P0, [R0+URZ], R3 ;  /* 0x00000003000085a7 */ /* 0x000ea400080010ff */
[----:B--2---:R-:W-:Y:S05]  /*8540*/  @!P0 BRA `(.L_x_160) ;  /* 0xfffffffc00f08947 */ /* 0x004fea000383ffff */
[----:B------:R-:W-:Y:S05]  /*8550*/  BRA `(.L_x_161) ;  /* 0xffffffa800787947 */ /* 0x000fea000383ffff */
.L_x_53:
[----:B----4-:R-:W-:-:S07]  /*8560*/  MOV R0, UR5 ;  /* 0x0000000500007c02 */ /* 0x010fce0008000f00 */
.L_x_162:
[----:B-1----:R1:W2:Y:S02]  /*8570*/  SYNCS.PHASECHK.TRANS64.TRYWAIT P0, [R0+URZ], R3 ;  /* 0x00000003000075a7 */ /* 0x0022a400080011ff */
[----:B--2---:R-:W-:Y:S05]  /*8580*/  @!P0 NANOSLEEP.SYNCS 0x989680 ;  /* 0x009896800000895d */ /* 0x004fea0003900000 */
[----:B------:R-:W2:Y:S02]  /*8590*/  @!P0 SYNCS.PHASECHK.TRANS64 P0, [R0+URZ], R3 ;  /* 0x00000003000085a7 */ /* 0x000ea400080010ff */
[----:B--2---:R-:W-:Y:S05]  /*85a0*/  @!P0 BRA `(.L_x_162) ;  /* 0xfffffffc00f08947 */ /* 0x004fea000383ffff */
[----:B------:R-:W-:Y:S05]  /*85b0*/  BRA `(.L_x_163) ;  /* 0xffffffa800847947 */ /* 0x000fea000383ffff */
.L_x_54:
[----:B----4-:R-:W-:-:S07]  /*85c0*/  MOV R0, UR5 ;  /* 0x0000000500007c02 */ /* 0x010fce0008000f00 */
.L_x_164:
[----:B-1----:R1:W2:Y:S02]  /*85d0*/  SYNCS.PHASECHK.TRANS64.TRYWAIT P0, [R0+URZ], R3 ;  /* 0x00000003000075a7 */ /* 0x0022a400080011ff */
[----:B--2---:R-:W-:Y:S05]  /*85e0*/  @!P0 NANOSLEEP.SYNCS 0x989680 ;  /* 0x009896800000895d */ /* 0x004fea0003900000 */
[----:B------:R-:W2:Y:S02]  /*85f0*/  @!P0 SYNCS.PHASECHK.TRANS64 P0, [R0+URZ], R3 ;  /* 0x00000003000085a7 */ /* 0x000ea400080010ff */
[----:B--2---:R-:W-:Y:S05]  /*8600*/  @!P0 BRA `(.L_x_164) ;  /* 0xfffffffc00f08947 */ /* 0x004fea000383ffff */
[----:B------:R-:W-:Y:S05]  /*8610*/  BRA `(.L_x_165) ;  /* 0xffffffa800907947 */ /* 0x000fea000383ffff */
.L_x_55:
[----:B----4-:R-:W-:-:S07]  /*8620*/  MOV R0, UR5 ;  /* 0x0000000500007c02 */ /* 0x010fce0008000f00 */
.L_x_166:
[----:B-1----:R1:W2:Y:S02]  /*8630*/  SYNCS.PHASECHK.TRANS64.TRYWAIT P0, [R0+URZ], R3 ;  /* 0x00000003000075a7 */ /* 0x0022a400080011ff */
[----:B--2---:R-:W-:Y:S05]  /*8640*/  @!P0 NANOSLEEP.SYNCS 0x989680 ;  /* 0x009896800000895d */ /* 0x004fea0003900000 */
[----:B------:R-:W2:Y:S02]  /*8650*/  @!P0 SYNCS.PHASECHK.TRANS64 P0, [R0+URZ], R3 ;  /* 0x00000003000085a7 */ /* 0x000ea400080010ff */
[----:B--2---:R-:W-:Y:S05]  /*8660*/  @!P0 BRA `(.L_x_166) ;  /* 0xfffffffc00f08947 */ /* 0x004fea000383ffff */
[----:B------:R-:W-:Y:S05]  /*8670*/  BRA `(.L_x_167) ;  /* 0xffffffa8009c7947 */ /* 0x000fea000383ffff */
.L_x_56:
[----:B----4-:R-:W-:-:S07]  /*8680*/  MOV R0, UR5 ;  /* 0x0000000500007c02 */ /* 0x010fce0008000f00 */
.L_x_168:
[----:B-1----:R1:W2:Y:S02]  /*8690*/  SYNCS.PHASECHK.TRANS64.TRYWAIT P0, [R0+URZ], R3 ;  /* 0x00000003000075a7 */ /* 0x0022a400080011ff */
[----:B--2---:R-:W-:Y:S05]  /*86a0*/  @!P0 NANOSLEEP.SYNCS 0x989680 ;  /* 0x009896800000895d */ /* 0x004fea0003900000 */
[----:B------:R-:W2:Y:S02]  /*86b0*/  @!P0 SYNCS.PHASECHK.TRANS64 P0, [R0+URZ], R3 ;  /* 0x00000003000085a7 */ /* 0x000ea400080010ff */
[----:B--2---:R-:W-:Y:S05]  /*86c0*/  @!P0 BRA `(.L_x_168) ;  /* 0xfffffffc00f08947 */ /* 0x004fea000383ffff */
[----:B------:R-:W-:Y:S05]  /*86d0*/  BRA `(.L_x_169) ;  /* 0xffffffa800a87947 */ /* 0x000fea000383ffff */
.L_x_57:
[----:B----4-:R-:W-:-:S07]  /*86e0*/  MOV R0, UR5 ;  /* 0x0000000500007c02 */ /* 0x010fce0008000f00 */
.L_x_170:
[----:B-1----:R1:W2:Y:S02]  /*86f0*/  SYNCS.PHASECHK.TRANS64.TRYWAIT P0, [R0+URZ], R3 ;  /* 0x00000003000075a7 */ /* 0x0022a400080011ff */
[----:B--2---:R-:W-:Y:S05]  /*8700*/  @!P0 NANOSLEEP.SYNCS 0x989680 ;  /* 0x009896800000895d */ /* 0x004fea0003900000 */
[----:B------:R-:W2:Y:S02]  /*8710*/  @!P0 SYNCS.PHASECHK.TRANS64 P0, [R0+URZ], R3 ;  /* 0x00000003000085a7 */ /* 0x000ea400080010ff */
[----:B--2---:R-:W-:Y:S05]  /*8720*/  @!P0 BRA `(.L_x_170) ;  /* 0xfffffffc00f08947 */ /* 0x004fea000383ffff */
[----:B------:R-:W-:Y:S05]  /*8730*/  BRA `(.L_x_171) ;  /* 0xffffffa800b47947 */ /* 0x000fea000383ffff */
.L_x_58:
[----:B----4-:R-:W-:-:S07]  /*8740*/  MOV R0, UR5 ;  /* 0x0000000500007c02 */ /* 0x010fce0008000f00 */
.L_x_172:
[----:B-1----:R1:W2:Y:S02]  /*8750*/  SYNCS.PHASECHK.TRANS64.TRYWAIT P0, [R0+URZ], R3 ;  /* 0x00000003000075a7 */ /* 0x0022a400080011ff */
[----:B--2---:R-:W-:Y:S05]  /*8760*/  @!P0 NANOSLEEP.SYNCS 0x989680 ;  /* 0x009896800000895d */ /* 0x004fea0003900000 */
[----:B------:R-:W2:Y:S02]  /*8770*/  @!P0 SYNCS.PHASECHK.TRANS64 P0, [R0+URZ], R3 ;  /* 0x00000003000085a7 */ /* 0x000ea400080010ff */
[----:B--2---:R-:W-:Y:S05]  /*8780*/  @!P0 BRA `(.L_x_172) ;  /* 0xfffffffc00f08947 */ /* 0x004fea000383ffff */
[----:B------:R-:W-:Y:S05]  /*8790*/  BRA `(.L_x_173) ;  /* 0xffffffa800c07947 */ /* 0x000fea000383ffff */
.L_x_59:
[----:B----4-:R-:W-:-:S07]  /*87a0*/  MOV R0, UR5 ;  /* 0x0000000500007c02 */ /* 0x010fce0008000f00 */
.L_x_174:
[----:B-1----:R1:W2:Y:S02]  /*87b0*/  SYNCS.PHASECHK.TRANS64.TRYWAIT P0, [R0+URZ], R3 ;  /* 0x00000003000075a7 */ /* 0x0022a400080011ff */
[----:B--2---:R-:W-:Y:S05]  /*87c0*/  @!P0 NANOSLEEP.SYNCS 0x989680 ;  /* 0x009896800000895d */ /* 0x004fea0003900000 */
[----:B------:R-:W2:Y:S02]  /*87d0*/  @!P0 SYNCS.PHASECHK.TRANS64 P0, [R0+URZ], R3 ;  /* 0x00000003000085a7 */ /* 0x000ea400080010ff */
[----:B--2---:R-:W-:Y:S05]  /*87e0*/  @!P0 BRA `(.L_x_174) ;  /* 0xfffffffc00f08947 */ /* 0x004fea000383ffff */
[----:B------:R-:W-:Y:S05]  /*87f0*/  BRA `(.L_x_175) ;  /* 0xffffffa800cc7947 */ /* 0x000fea000383ffff */
.L_x_60:
[----:B----4-:R-:W-:-:S07]  /*8800*/  MOV R0, UR5 ;  /* 0x0000000500007c02 */ /* 0x010fce0008000f00 */
.L_x_176:
[----:B-1----:R1:W2:Y:S02]  /*8810*/  SYNCS.PHASECHK.TRANS64.TRYWAIT P0, [R0+URZ], R3 ;  /* 0x00000003000075a7 */ /* 0x0022a400080011ff */
[----:B--2---:R-:W-:Y:S05]  /*8820*/  @!P0 NANOSLEEP.SYNCS 0x989680 ;  /* 0x009896800000895d */ /* 0x004fea0003900000 */
[----:B------:R-:W2:Y:S02]  /*8830*/  @!P0 SYNCS.PHASECHK.TRANS64 P0, [R0+URZ], R3 ;  /* 0x00000003000085a7 */ /* 0x000ea400080010ff */
[----:B--2---:R-:W-:Y:S05]  /*8840*/  @!P0 BRA `(.L_x_176) ;  /* 0xfffffffc00f08947 */ /* 0x004fea000383ffff */
[----:B------:R-:W-:Y:S05]  /*8850*/  BRA `(.L_x_177) ;  /* 0xffffffa800d87947 */ /* 0x000fea000383ffff */
.L_x_61:
[----:B----4-:R-:W-:-:S07]  /*8860*/  MOV R0, UR5 ;  /* 0x0000000500007c02 */ /* 0x010fce0008000f00 */
.L_x_178:
[----:B-1----:R1:W2:Y:S02]  /*8870*/  SYNCS.PHASECHK.TRANS64.TRYWAIT P0, [R0+URZ], R3 ;  /* 0x00000003000075a7 */ /* 0x0022a400080011ff */
[----:B--2---:R-:W-:Y:S05]  /*8880*/  @!P0 NANOSLEEP.SYNCS 0x989680 ;  /* 0x009896800000895d */ /* 0x004fea0003900000 */
[----:B------:R-:W2:Y:S02]  /*8890*/  @!P0 SYNCS.PHASECHK.TRANS64 P0, [R0+URZ], R3 ;  /* 0x00000003000085a7 */ /* 0x000ea400080010ff */
[----:B--2---:R-:W-:Y:S05]  /*88a0*/  @!P0 BRA `(.L_x_178) ;  /* 0xfffffffc00f08947 */ /* 0x004fea000383ffff */
[----:B------:R-:W-:Y:S05]  /*88b0*/  BRA `(.L_x_179) ;  /* 0xffffffa800e47947 */ /* 0x000fea000383ffff */
.L_x_62:
[----:B----4-:R-:W-:-:S07]  /*88c0*/  MOV R0, UR5 ;  /* 0x0000000500007c02 */ /* 0x010fce0008000f00 */
.L_x_180:
[----:B-1----:R1:W2:Y:S02]  /*88d0*/  SYNCS.PHASECHK.TRANS64.TRYWAIT P0, [R0+URZ], R3 ;  /* 0x00000003000075a7 */ /* 0x0022a400080011ff */
[----:B--2---:R-:W-:Y:S05]  /*88e0*/  @!P0 NANOSLEEP.SYNCS 0x989680 ;  /* 0x009896800000895d */ /* 0x004fea0003900000 */
[----:B------:R-:W2:Y:S02]  /*88f0*/  @!P0 SYNCS.PHASECHK.TRANS64 P0, [R0+URZ], R3 ;  /* 0x00000003000085a7 */ /* 0x000ea400080010ff */
[----:B--2---:R-:W-:Y:S05]  /*8900*/  @!P0 BRA `(.L_x_180) ;  /* 0xfffffffc00f08947 */ /* 0x004fea000383ffff */
[----:B------:R-:W-:Y:S05]  /*8910*/  BRA `(.L_x_181) ;  /* 0xffffffa800f07947 */ /* 0x000fea000383ffff */
.L_x_63:
[----:B----4-:R-:W-:-:S07]  /*8920*/  MOV R0, UR5 ;  /* 0x0000000500007c02 */ /* 0x010fce0008000f00 */
.L_x_182:
[----:B-1----:R1:W2:Y:S02]  /*8930*/  SYNCS.PHASECHK.TRANS64.TRYWAIT P0, [R0+URZ], R3 ;  /* 0x00000003000075a7 */ /* 0x0022a400080011ff */
[----:B--2---:R-:W-:Y:S05]  /*8940*/  @!P0 NANOSLEEP.SYNCS 0x989680 ;  /* 0x009896800000895d */ /* 0x004fea0003900000 */
[----:B------:R-:W2:Y:S02]  /*8950*/  @!P0 SYNCS.PHASECHK.TRANS64 P0, [R0+URZ], R3 ;  /* 0x00000003000085a7 */ /* 0x000ea400080010ff */
[----:B--2---:R-:W-:Y:S05]  /*8960*/  @!P0 BRA `(.L_x_182) ;  /* 0xfffffffc00f08947 */ /* 0x004fea000383ffff */
[----:B------:R-:W-:Y:S05]  /*8970*/  BRA `(.L_x_183) ;  /* 0xffffffa800fc7947 */ /* 0x000fea000383ffff */
.L_x_64:
[----:B----4-:R-:W-:-:S07]  /*8980*/  MOV R0, UR5 ;  /* 0x0000000500007c02 */ /* 0x010fce0008000f00 */
.L_x_184:
[----:B-1----:R1:W2:Y:S02]  /*8990*/  SYNCS.PHASECHK.TRANS64.TRYWAIT P0, [R0+URZ], R3 ;  /* 0x00000003000075a7 */ /* 0x0022a400080011ff */
[----:B--2---:R-:W-:Y:S05]  /*89a0*/  @!P0 NANOSLEEP.SYNCS 0x989680 ;  /* 0x009896800000895d */ /* 0x004fea0003900000 */
[----:B------:R-:W2:Y:S02]  /*89b0*/  @!P0 SYNCS.PHASECHK.TRANS64 P0, [R0+URZ], R3 ;  /* 0x00000003000085a7 */ /* 0x000ea400080010ff */
[----:B--2---:R-:W-:Y:S05]  /*89c0*/  @!P0 BRA `(.L_x_184) ;  /* 0xfffffffc00f08947 */ /* 0x004fea000383ffff */
[----:B------:R-:W-:Y:S05]  /*89d0*/  BRA `(.L_x_185) ;  /* 0xffffffac00087947 */ /* 0x000fea000383ffff */
.L_x_65:
[----:B----4-:R-:W-:-:S07]  /*89e0*/  MOV R0, UR5 ;  /* 0x0000000500007c02 */ /* 0x010fce0008000f00 */
.L_x_186:
[----:B-1----:R1:W2:Y:S02]  /*89f0*/  SYNCS.PHASECHK.TRANS64.TRYWAIT P0, [R0+URZ], R3 ;  /* 0x00000003000075a7 */ /* 0x0022a400080011ff */
[----:B--2---:R-:W-:Y:S05]  /*8a00*/  @!P0 NANOSLEEP.SYNCS 0x989680 ;  /* 0x009896800000895d */ /* 0x004fea0003900000 */
[----:B------:R-:W2:Y:S02]  /*8a10*/  @!P0 SYNCS.PHASECHK.TRANS64 P0, [R0+URZ], R3 ;  /* 0x00000003000085a7 */ /* 0x000ea400080010ff */
[----:B--2---:R-:W-:Y:S05]  /*8a20*/  @!P0 BRA `(.L_x_186) ;  /* 0xfffffffc00f08947 */ /* 0x004fea000383ffff */
[----:B------:R-:W-:Y:S05]  /*8a30*/  BRA `(.L_x_187) ;  /* 0xffffffac00147947 */ /* 0x000fea000383ffff */
.L_x_66:
[----:B----4-:R-:W-:-:S07]  /*8a40*/  MOV R0, UR5 ;  /* 0x0000000500007c02 */ /* 0x010fce0008000f00 */
.L_x_188:
[----:B-1----:R1:W2:Y:S02]  /*8a50*/  SYNCS.PHASECHK.TRANS64.TRYWAIT P0, [R0+URZ], R3 ;  /* 0x00000003000075a7 */ /* 0x0022a400080011ff */
[----:B--2---:R-:W-:Y:S05]  /*8a60*/  @!P0 NANOSLEEP.SYNCS 0x989680 ;  /* 0x009896800000895d */ /* 0x004fea0003900000 */
[----:B------:R-:W2:Y:S02]  /*8a70*/  @!P0 SYNCS.PHASECHK.TRANS64 P0, [R0+URZ], R3 ;  /* 0x00000003000085a7 */ /* 0x000ea400080010ff */
[----:B--2---:R-:W-:Y:S05]  /*8a80*/  @!P0 BRA `(.L_x_188) ;  /* 0xfffffffc00f08947 */ /* 0x004fea000383ffff */
[----:B------:R-:W-:Y:S05]  /*8a90*/  BRA `(.L_x_189) ;  /* 0xffffffac00207947 */ /* 0x000fea000383ffff */
.L_x_67:
[----:B----4-:R-:W-:-:S07]  /*8aa0*/  MOV R0, UR5 ;  /* 0x0000000500007c02 */ /* 0x010fce0008000f00 */
.L_x_190:
[----:B-1----:R1:W2:Y:S02]  /*8ab0*/  SYNCS.PHASECHK.TRANS64.TRYWAIT P0, [R0+URZ], R3 ;  /* 0x00000003000075a7 */ /* 0x0022a400080011ff */
[----:B--2---:R-:W-:Y:S05]  /*8ac0*/  @!P0 NANOSLEEP.SYNCS 0x989680 ;  /* 0x009896800000895d */ /* 0x004fea0003900000 */
[----:B------:R-:W2:Y:S02]  /*8ad0*/  @!P0 SYNCS.PHASECHK.TRANS64 P0, [R0+URZ], R3 ;  /* 0x00000003000085a7 */ /* 0x000ea400080010ff */
[----:B--2---:R-:W-:Y:S05]  /*8ae0*/  @!P0 BRA `(.L_x_190) ;  /* 0xfffffffc00f08947 */ /* 0x004fea000383ffff */
[----:B------:R-:W-:Y:S05]  /*8af0*/  BRA `(.L_x_191) ;  /* 0xffffffac002c7947 */ /* 0x000fea000383ffff */
.L_x_68:
[----:B----4-:R-:W-:-:S07]  /*8b00*/  MOV R0, UR5 ;  /* 0x0000000500007c02 */ /* 0x010fce0008000f00 */
.L_x_192:
[----:B-1----:R1:W2:Y:S02]  /*8b10*/  SYNCS.PHASECHK.TRANS64.TRYWAIT P0, [R0+URZ], R3 ;  /* 0x00000003000075a7 */ /* 0x0022a400080011ff */
[----:B--2---:R-:W-:Y:S05]  /*8b20*/  @!P0 NANOSLEEP.SYNCS 0x989680 ;  /* 0x009896800000895d */ /* 0x004fea0003900000 */
[----:B------:R-:W2:Y:S02]  /*8b30*/  @!P0 SYNCS.PHASECHK.TRANS64 P0, [R0+URZ], R3 ;  /* 0x00000003000085a7 */ /* 0x000ea400080010ff */
[----:B--2---:R-:W-:Y:S05]  /*8b40*/  @!P0 BRA `(.L_x_192) ;  /* 0xfffffffc00f08947 */ /* 0x004fea000383ffff */
[----:B------:R-:W-:Y:S05]  /*8b50*/  BRA `(.L_x_193) ;  /* 0xffffffac00387947 */ /* 0x000fea000383ffff */
.L_x_69:
[----:B----4-:R-:W-:-:S07]  /*8b60*/  MOV R0, UR5 ;  /* 0x0000000500007c02 */ /* 0x010fce0008000f00 */
.L_x_194:
[----:B-1----:R1:W2:Y:S02]  /*8b70*/  SYNCS.PHASECHK.TRANS64.TRYWAIT P0, [R0+URZ], R3 ;  /* 0x00000003000075a7 */ /* 0x0022a400080011ff */
[----:B--2---:R-:W-:Y:S05]  /*8b80*/  @!P0 NANOSLEEP.SYNCS 0x989680 ;  /* 0x009896800000895d */ /* 0x004fea0003900000 */
[----:B------:R-:W2:Y:S02]  /*8b90*/  @!P0 SYNCS.PHASECHK.TRANS64 P0, [R0+URZ], R3 ;  /* 0x00000003000085a7 */ /* 0x000ea400080010ff */
[----:B--2---:R-:W-:Y:S05]  /*8ba0*/  @!P0 BRA `(.L_x_194) ;  /* 0xfffffffc00f08947 */ /* 0x004fea000383ffff */
[----:B------:R-:W-:Y:S05]  /*8bb0*/  BRA `(.L_x_195) ;  /* 0xffffffac00447947 */ /* 0x000fea000383ffff */
.L_x_72:
[----:B-1----:R1:W2:Y:S02]  /*8bc0*/  SYNCS.PHASECHK.TRANS64.TRYWAIT P0, [R0+URZ+0x2a0], R5 ;  /* 0x0002a005000075a7 */ /* 0x0022a400080011ff */
[----:B--2---:R-:W-:Y:S05]  /*8bd0*/  @!P0 NANOSLEEP.SYNCS 0x989680 ;  /* 0x009896800000895d */ /* 0x004fea0003900000 */
[----:B------:R-:W2:Y:S02]  /*8be0*/  @!P0 SYNCS.PHASECHK.TRANS64 P0, [R0+URZ+0x2a0], R5 ;  /* 0x0002a005000085a7 */ /* 0x000ea400080010ff */
[----:B--2---:R-:W-:Y:S05]  /*8bf0*/  @!P0 BRA `(.L_x_72) ;  /* 0xfffffffc00f08947 */ /* 0x004fea000383ffff */
[----:B------:R-:W-:Y:S05]  /*8c00*/  BRA `(.L_x_196) ;  /* 0xffffffac00a07947 */ /* 0x000fea000383ffff */
.L_x_73:
[----:B------:R-:W-:-:S07]  /*8c10*/  MOV R0, UR5 ;  /* 0x0000000500007c02 */ /* 0x000fce0008000f00 */
.L_x_197:
[----:B-1----:R1:W2:Y:S02]  /*8c20*/  SYNCS.PHASECHK.TRANS64.TRYWAIT P0, [R0+URZ+0x250], R5 ;  /* 0x00025005000075a7 */ /* 0x0022a400080011ff */
[----:B--2---:R-:W-:Y:S05]  /*8c30*/  @!P0 NANOSLEEP.SYNCS 0x989680 ;  /* 0x009896800000895d */ /* 0x004fea0003900000 */
[----:B------:R-:W2:Y:S02]  /*8c40*/  @!P0 SYNCS.PHASECHK.TRANS64 P0, [R0+URZ+0x250], R5 ;  /* 0x00025005000085a7 */ /* 0x000ea400080010ff */
[----:B--2---:R-:W-:Y:S05]  /*8c50*/  @!P0 BRA `(.L_x_197) ;  /* 0xfffffffc00f08947 */ /* 0x004fea000383ffff */
[----:B------:R-:W-:Y:S05]  /*8c60*/  BRA `(.L_x_198) ;  /* 0xffffffac00b07947 */ /* 0x000fea000383ffff */
.L_x_74:
[----:B-1----:R1:W2:Y:S02]  /*8c70*/  SYNCS.PHASECHK.TRANS64.TRYWAIT P1, [R0+URZ+0x240], R5 ;  /* 0x00024005000075a7 */ /* 0x0022a400080211ff */
[----:B--2---:R-:W-:Y:S05]  /*8c80*/  @!P1 NANOSLEEP.SYNCS 0x989680 ;  /* 0x009896800000995d */ /* 0x004fea0003900000 */
[----:B------:R-:W2:Y:S02]  /*8c90*/  @!P1 SYNCS.PHASECHK.TRANS64 P1, [R0+URZ+0x240], R5 ;  /* 0x00024005000095a7 */ /* 0x000ea400080210ff */
[----:B--2---:R-:W-:Y:S05]  /*8ca0*/  @!P1 BRA `(.L_x_74) ;  /* 0xfffffffc00f09947 */ /* 0x004fea000383ffff */
[----:B------:R-:W-:Y:S05]  /*8cb0*/  BRA `(.L_x_199) ;  /* 0xffffffac00e07947 */ /* 0x000fea000383ffff */
.L_x_77:
[----:B------:R-:W-:-:S07]  /*8cc0*/  MOV R0, UR5 ;  /* 0x0000000500007c02 */ /* 0x000fce0008000f00 */
.L_x_200:
[----:B-1----:R1:W2:Y:S02]  /*8cd0*/  SYNCS.PHASECHK.TRANS64.TRYWAIT P0, [R0+URZ+0x250], R3 ;  /* 0x00025003000075a7 */ /* 0x0022a400080011ff */
[----:B--2---:R-:W-:Y:S05]  /*8ce0*/  @!P0 NANOSLEEP.SYNCS 0x989680 ;  /* 0x009896800000895d */ /* 0x004fea0003900000 */
[----:B------:R-:W2:Y:S02]  /*8cf0*/  @!P0 SYNCS.PHASECHK.TRANS64 P0, [R0+URZ+0x250], R3 ;  /* 0x00025003000085a7 */ /* 0x000ea400080010ff */
[----:B--2---:R-:W-:Y:S05]  /*8d00*/  @!P0 BRA `(.L_x_200) ;  /* 0xfffffffc00f08947 */ /* 0x004fea000383ffff */
[----:B------:R-:W-:Y:S05]  /*8d10*/  BRA `(.L_x_76) ;  /* 0xffffffb000347947 */ /* 0x000fea000383ffff */
.L_x_84:
[----:B-1----:R1:W2:Y:S02]  /*8d20*/  SYNCS.PHASECHK.TRANS64.TRYWAIT P1, [R0+URZ+0x240], R5 ;  /* 0x00024005000075a7 */ /* 0x0022a400080211ff */
[----:B--2---:R-:W-:Y:S05]  /*8d30*/  @!P1 NANOSLEEP.SYNCS 0x989680 ;  /* 0x009896800000995d */ /* 0x004fea0003900000 */
[----:B------:R-:W2:Y:S02]  /*8d40*/  @!P1 SYNCS.PHASECHK.TRANS64 P1, [R0+URZ+0x240], R5 ;  /* 0x00024005000095a7 */ /* 0x000ea400080210ff */
[----:B--2---:R-:W-:Y:S05]  /*8d50*/  @!P1 BRA `(.L_x_84) ;  /* 0xfffffffc00f09947 */ /* 0x004fea000383ffff */
[----:B------:R-:W-:Y:S05]  /*8d60*/  BRA `(.L_x_201) ;  /* 0xffffffb4008c7947 */ /* 0x000fea000383ffff */
.L_x_85:
[----:B------:R-:W-:-:S07]  /*8d70*/  MOV R3, UR9 ;  /* 0x0000000900037c02 */ /* 0x000fce0008000f00 */
.L_x_202:
[----:B-1----:R1:W2:Y:S02]  /*8d80*/  SYNCS.PHASECHK.TRANS64.TRYWAIT P0, [R3+URZ+0x280], R0 ;  /* 0x00028000030075a7 */ /* 0x0022a400080011ff */
[----:B--2---:R-:W-:Y:S05]  /*8d90*/  @!P0 NANOSLEEP.SYNCS 0x989680 ;  /* 0x009896800000895d */ /* 0x004fea0003900000 */
[----:B------:R-:W2:Y:S02]  /*8da0*/  @!P0 SYNCS.PHASECHK.TRANS64 P0, [R3+URZ+0x280], R0 ;  /* 0x00028000030085a7 */ /* 0x000ea400080010ff */
[----:B--2---:R-:W-:Y:S05]  /*8db0*/  @!P0 BRA `(.L_x_202) ;  /* 0xfffffffc00f08947 */ /* 0x004fea000383ffff */
[----:B------:R-:W-:Y:S05]  /*8dc0*/  BRA `(.L_x_203) ;  /* 0xffffffb400c07947 */ /* 0x000fea000383ffff */
.L_x_88:
[----:B------:R-:W-:Y:S07]  /*8dd0*/  MOV R0, UR7 ;  /* 0x0000000700007c02 */ /* 0x000fee0008000f00 */
.L_x_204:
[----:B-1----:R1:W2:Y:S02]  /*8de0*/  SYNCS.PHASECHK.TRANS64.TRYWAIT P0, [R0+URZ], R3 ;  /* 0x00000003000075a7 */ /* 0x0022a400080011ff */
[----:B--2---:R-:W-:Y:S05]  /*8df0*/  @!P0 NANOSLEEP.SYNCS 0x989680 ;  /* 0x009896800000895d */ /* 0x004fea0003900000 */
[----:B------:R-:W2:Y:S02]  /*8e00*/  @!P0 SYNCS.PHASECHK.TRANS64 P0, [R0+URZ], R3 ;  /* 0x00000003000085a7 */ /* 0x000ea400080010ff */
[----:B--2---:R-:W-:Y:S05]  /*8e10*/  @!P0 BRA `(.L_x_204) ;  /* 0xfffffffc00f08947 */ /* 0x004fea000383ffff */
[----:B------:R-:W-:Y:S05]  /*8e20*/  BRA `(.L_x_87) ;  /* 0xffffffb400e07947 */ /* 0x000fea000383ffff */
.L_x_91:
[----:B------:R-:W-:-:S07]  /*8e30*/  MOV R0, UR5 ;  /* 0x0000000500007c02 */ /* 0x000fce0008000f00 */
.L_x_205:
[----:B--2---:R2:W3:Y:S02]  /*8e40*/  SYNCS.PHASECHK.TRANS64.TRYWAIT P0, [R0+URZ], R3 ;  /* 0x00000003000075a7 */ /* 0x0044e400080011ff */
[----:B---3--:R-:W-:Y:S05]  /*8e50*/  @!P0 NANOSLEEP.SYNCS 0x989680 ;  /* 0x009896800000895d */ /* 0x008fea0003900000 */
[----:B------:R-:W3:Y:S02]  /*8e60*/  @!P0 SYNCS.PHASECHK.TRANS64 P0, [R0+URZ], R3 ;  /* 0x00000003000085a7 */ /* 0x000ee400080010ff */
[----:B---3--:R-:W-:Y:S05]  /*8e70*/  @!P0 BRA `(.L_x_205) ;  /* 0xfffffffc00f08947 */ /* 0x008fea000383ffff */
[----:B------:R-:W-:Y:S05]  /*8e80*/  BRA `(.L_x_206) ;  /* 0xffffffb800807947 */ /* 0x000fea000383ffff */
.L_x_92:
[----:B------:R-:W-:-:S07]  /*8e90*/  MOV R0, UR5 ;  /* 0x0000000500007c02 */ /* 0x000fce0008000f00 */
.L_x_207:
[----:B--2---:R2:W3:Y:S02]  /*8ea0*/  SYNCS.PHASECHK.TRANS64.TRYWAIT P0, [R0+URZ], R3 ;  /* 0x00000003000075a7 */ /* 0x0044e400080011ff */
[----:B---3--:R-:W-:Y:S05]  /*8eb0*/  @!P0 NANOSLEEP.SYNCS 0x989680 ;  /* 0x009896800000895d */ /* 0x008fea0003900000 */
[----:B------:R-:W3:Y:S02]  /*8ec0*/  @!P0 SYNCS.PHASECHK.TRANS64 P0, [R0+URZ], R3 ;  /* 0x00000003000085a7 */ /* 0x000ee400080010ff */
[----:B---3--:R-:W-:Y:S05]  /*8ed0*/  @!P0 BRA `(.L_x_207) ;  /* 0xfffffffc00f08947 */ /* 0x008fea000383ffff */
[----:B------:R-:W-:Y:S05]  /*8ee0*/  BRA `(.L_x_208) ;  /* 0xffffffb8008c7947 */ /* 0x000fea000383ffff */
.L_x_93:
[----:B------:R-:W-:-:S07]  /*8ef0*/  MOV R0, UR5 ;  /* 0x0000000500007c02 */ /* 0x000fce0008000f00 */
.L_x_209:
[----:B--2---:R2:W3:Y:S02]  /*8f00*/  SYNCS.PHASECHK.TRANS64.TRYWAIT P0, [R0+URZ], R3 ;  /* 0x00000003000075a7 */ /* 0x0044e400080011ff */
[----:B---3--:R-:W-:Y:S05]  /*8f10*/  @!P0 NANOSLEEP.SYNCS 0x989680 ;  /* 0x009896800000895d */ /* 0x008fea0003900000 */
[----:B------:R-:W3:Y:S02]  /*8f20*/  @!P0 SYNCS.PHASECHK.TRANS64 P0, [R0+URZ], R3 ;  /* 0x00000003000085a7 */ /* 0x000ee400080010ff */
[----:B---3--:R-:W-:Y:S05]  /*8f30*/  @!P0 BRA `(.L_x_209) ;  /* 0xfffffffc00f08947 */ /* 0x008fea000383ffff */
[----:B------:R-:W-:Y:S05]  /*8f40*/  BRA `(.L_x_210) ;  /* 0xffffffb800987947 */ /* 0x000fea000383ffff */
.L_x_94:
[----:B------:R-:W-:-:S07]  /*8f50*/  MOV R0, UR7 ;  /* 0x0000000700007c02 */ /* 0x000fce0008000f00 */
.L_x_211:
[----:B--2---:R2:W3:Y:S02]  /*8f60*/  SYNCS.PHASECHK.TRANS64.TRYWAIT P0, [R0+URZ], R3 ;  /* 0x00000003000075a7 */ /* 0x0044e400080011ff */
[----:B---3--:R-:W-:Y:S05]  /*8f70*/  @!P0 NANOSLEEP.SYNCS 0x989680 ;  /* 0x009896800000895d */ /* 0x008fea0003900000 */
[----:B------:R-:W3:Y:S02]  /*8f80*/  @!P0 SYNCS.PHASECHK.TRANS64 P0, [R0+URZ], R3 ;  /* 0x00000003000085a7 */ /* 0x000ee400080010ff */
[----:B---3--:R-:W-:Y:S05]  /*8f90*/  @!P0 BRA `(.L_x_211) ;  /* 0xfffffffc00f08947 */ /* 0x008fea000383ffff */
[----:B------:R-:W-:Y:S05]  /*8fa0*/  BRA `(.L_x_212) ;  /* 0xffffffb800a47947 */ /* 0x000fea000383ffff */
.L_x_99:
[----:B---3--:R3:W1:Y:S02]  /*8fb0*/  SYNCS.PHASECHK.TRANS64.TRYWAIT P0, [R0+URZ+0x240], R3 ;  /* 0x00024003000075a7 */ /* 0x00866400080011ff */
[----:B-1----:R-:W-:Y:S05]  /*8fc0*/  @!P0 NANOSLEEP.SYNCS 0x989680 ;  /* 0x009896800000895d */ /* 0x002fea0003900000 */
[----:B------:R-:W1:Y:S02]  /*8fd0*/  @!P0 SYNCS.PHASECHK.TRANS64 P0, [R0+URZ+0x240], R3 ;  /* 0x00024003000085a7 */ /* 0x000e6400080010ff */
[----:B-1----:R-:W-:Y:S05]  /*8fe0*/  @!P0 BRA `(.L_x_99) ;  /* 0xfffffffc00f08947 */ /* 0x002fea000383ffff */
[----:B------:R-:W-:Y:S05]  /*8ff0*/  BRA `(.L_x_213) ;  /* 0xffffffbc00a07947 */ /* 0x000fea000383ffff */
.L_x_102:
[----:B------:R-:W-:Y:S07]  /*9000*/  MOV R0, UR6 ;  /* 0x0000000600007c02 */ /* 0x000fee0008000f00 */
.L_x_214:
[----:B-1----:R1:W3:Y:S02]  /*9010*/  SYNCS.PHASECHK.TRANS64.TRYWAIT P0, [R0+URZ+0x238], R3 ;  /* 0x00023803000075a7 */ /* 0x0022e400080011ff */
[----:B---3--:R-:W-:Y:S05]  /*9020*/  @!P0 NANOSLEEP.SYNCS 0x989680 ;  /* 0x009896800000895d */ /* 0x008fea0003900000 */
[----:B------:R-:W3:Y:S02]  /*9030*/  @!P0 SYNCS.PHASECHK.TRANS64 P0, [R0+URZ+0x238], R3 ;  /* 0x00023803000085a7 */ /* 0x000ee400080010ff */
[----:B---3--:R-:W-:Y:S05]  /*9040*/  @!P0 BRA `(.L_x_214) ;  /* 0xfffffffc00f08947 */ /* 0x008fea000383ffff */
[----:B------:R-:W-:Y:S05]  /*9050*/  BRA `(.L_x_101) ;  /* 0xffffffc0008c7947 */ /* 0x000fea000383ffff */
.L_x_105:
[----:B------:R-:W-:Y:S07]  /*9060*/  MOV R3, UR6 ;  /* 0x0000000600037c02 */ /* 0x000fee0008000f00 */
.L_x_215:
[----:B-1----:R1:W2:Y:S02]  /*9070*/  SYNCS.PHASECHK.TRANS64.TRYWAIT P2, [R3+URZ+0x228], R26 ;  /* 0x0002281a030075a7 */ /* 0x0022a400080411ff */
[----:B--2---:R-:W-:Y:S05]  /*9080*/  @!P2 NANOSLEEP.SYNCS 0x989680 ;  /* 0x009896800000a95d */ /* 0x004fea0003900000 */
[----:B------:R-:W2:Y:S02]  /*9090*/  @!P2 SYNCS.PHASECHK.TRANS64 P2, [R3+URZ+0x228], R26 ;  /* 0x0002281a0300a5a7 */ /* 0x000ea400080410ff */
[----:B--2---:R-:W-:Y:S05]  /*90a0*/  @!P2 BRA `(.L_x_215) ;  /* 0xfffffffc00f0a947 */ /* 0x004fea000383ffff */
[----:B------:R-:W-:Y:S05]  /*90b0*/  BRA `(.L_x_216) ;  /* 0xffffffc400207947 */ /* 0x000fea000383ffff */
.L_x_108:
[----:B--2---:R2:W4:Y:S02]  /*90c0*/  SYNCS.PHASECHK.TRANS64.TRYWAIT P0, [R0+URZ+0x240], R3 ;  /* 0x00024003000075a7 */ /* 0x00452400080011ff */
[----:B----4-:R-:W-:Y:S05]  /*90d0*/  @!P0 NANOSLEEP.SYNCS 0x989680 ;  /* 0x009896800000895d */ /* 0x010fea0003900000 */
[----:B------:R-:W4:Y:S02]  /*90e0*/  @!P0 SYNCS.PHASECHK.TRANS64 P0, [R0+URZ+0x240], R3 ;  /* 0x00024003000085a7 */ /* 0x000f2400080010ff */
[----:B----4-:R-:W-:Y:S05]  /*90f0*/  @!P0 BRA `(.L_x_108) ;  /* 0xfffffffc00f08947 */ /* 0x010fea000383ffff */
[----:B------:R-:W-:Y:S05]  /*9100*/  BRA `(.L_x_217) ;  /* 0xffffffc800807947 */ /* 0x000fea000383ffff */
.L_x_119:
[----:B-1----:R-:W-:Y:S04]  /*9110*/  MOV R0, UR43 ;  /* 0x0000002b00007c02 */ /* 0x002fe80008000f00 */
[----:B------:R1:W2:Y:S03]  /*9120*/  SYNCS.PHASECHK.TRANS64.TRYWAIT P1, [R0+URZ+0x220], R3 ;  /* 0x00022003000075a7 */ /* 0x0002a600080211ff */
[----:B--2---:R-:W-:Y:S05]  /*9130*/  @!P1 NANOSLEEP.SYNCS 0x989680 ;  /* 0x009896800000995d */ /* 0x004fea0003900000 */
[----:B------:R-:W2:Y:S02]  /*9140*/  @!P1 SYNCS.PHASECHK.TRANS64 P1, [R0+URZ+0x220], R3 ;  /* 0x00022003000095a7 */ /* 0x000ea400080210ff */
[----:B--2---:R-:W-:Y:S05]  /*9150*/  @!P1 BRA `(.L_x_119) ;  /* 0xfffffffc00ec9947 */ /* 0x004fea000383ffff */
[----:B------:R-:W-:Y:S05]  /*9160*/  BRA `(.L_x_118) ;  /* 0xffffffd4007c7947 */ /* 0x000fea000383ffff */
.L_x_121:
[----:B------:R1:W1:Y:S02]  /*9170*/  SYNCS.PHASECHK.TRANS64.TRYWAIT P1, [R148+URZ+0x260], R5 ;  /* 0x00026005940075a7 */ /* 0x00026400080211ff */
[----:B-1----:R-:W-:Y:S05]  /*9180*/  @!P1 NANOSLEEP.SYNCS 0x989680 ;  /* 0x009896800000995d */ /* 0x002fea0003900000 */
[----:B------:R-:W1:Y:S02]  /*9190*/  @!P1 SYNCS.PHASECHK.TRANS64 P1, [R148+URZ+0x260], R5 ;  /* 0x00026005940095a7 */ /* 0x000e6400080210ff */
[----:B-1----:R-:W-:Y:S05]  /*91a0*/  @!P1 BRA `(.L_x_121) ;  /* 0xfffffffc00f09947 */ /* 0x002fea000383ffff */
[----:B------:R-:W-:Y:S05]  /*91b0*/  BRA `(.L_x_120) ;  /* 0xffffffd400c07947 */ /* 0x000fea000383ffff */
        .weak           $__internal_0_$__cuda_sm10x_tcgen05_guardrail_trap_col_being_dealloced_not_returned_by_alloc
        .type           $__internal_0_$__cuda_sm10x_tcgen05_guardrail_trap_col_being_dealloced_not_returned_by_alloc,@function
        .size           $__internal_0_$__cuda_sm10x_tcgen05_guardrail_trap_col_being_dealloced_not_returned_by_alloc,($__internal_1_$__cuda_sm10x_tcgen05_guardrail_trap_phase_invalid_during_alloc - $__internal_0_$__cuda_sm10x_tcgen05_guardrail_trap_col_being_dealloced_not_returned_by_alloc)
$__internal_0_$__cuda_sm10x_tcgen05_guardrail_trap_col_being_dealloced_not_returned_by_alloc:
[----:B------:R-:W-:Y:S05]  /*91c0*/  BPT.TRAP 0x1 ;  /* 0x000000040000795c */ /* 0x000fea0000300000 */
[----:B------:R-:W-:-:S04]  /*91d0*/  HFMA2 R3, -RZ, RZ, 0, 0 ;  /* 0x00000000ff037431 */ /* 0x000fc800000001ff */
[----:B------:R-:W-:Y:S05]  /*91e0*/  RET.REL.NODEC R2 `(_ZN7cutlass13device_kernelINS_4gemm6kernel13GemmUniversalIN4cute5tupleIJiiiiEEENS1_10collective13CollectiveMmaINS1_35MainloopSm100TmaUmmaWarpSpecializedILi34ELi2ELi4ENS5_IJNS4_1CILi1EEESB_SB_EEEEENS5_IJNSA_ILi128EEENSA_ILi64EEENSA_ILi32EEEEEEaNS5_IJlSB_lEEEaSI_NS4_8TiledMMAINS4_8MMA_AtomIJNS4_15SM100_MMA_S8_SSIaaiLi128ELi64ELNS4_4UMMA5MajorE0ELSN_0ELNSM_8SaturateE0EEEEEENS4_6LayoutISC_NS5_IJNSA_ILi0EEESS_SS_EEEEENS5_IJNS4_10UnderscoreESV_SV_EEEEENS4_13SM90_TMA_LOADENS4_14ComposedLayoutINS4_7SwizzleILi1ELi4ELi3EEENS4_18smem_ptr_flag_bitsILi8EEENSR_INS5_IJNSA_ILi8EEESG_EEENS5_IJSG_SB_EEEEEEEvNS4_8identityESY_S18_vS19_EENS_8epilogue10collective18CollectiveEpilogueINS1B_23Sm100TmaWarpSpecializedILi1ELi1ELi64ELb0ELb0EEEJSH_NS5_IJNSR_ISE_SB_EENSR_ISF_SB_EEEEEaSI_aSI_NS1B_6fusion15FusionCallbacksIS1F_NS1J_17LinearCombinationIaiaiLNS_15FloatRoundStyleE2EEESH_S1I_JEEENS4_5SM1004TMEM4LOAD26SM100_TMEM_LOAD_32dp32b64xESY_NSZ_INS10_ILi2ELi4ELi3EEES13_NSR_INS5_IJS14_SF_EEENS5_IJSF_SB_EEEEEEENS4_39AutoVectorizingCopyWithAssumedAlignmentILi128EEENS4_14SM90_TMA_STOREES1X_S1Z_S1Z_EEEvvEEEEvNT_6ParamsE) ;  /* 0xffffff6c02847950 */ /* 0x000fea0003c3ffff */
        .weak           $__internal_1_$__cuda_sm10x_tcgen05_guardrail_trap_phase_invalid_during_alloc
        .type           $__internal_1_$__cuda_sm10x_tcgen05_guardrail_trap_phase_invalid_during_alloc,@function
        .size           $__internal_1_$__cuda_sm10x_tcgen05_guardrail_trap_phase_invalid_during_alloc,($__internal_2_$__cuda_sm10x_tcgen05_guardrail_trap_unallocated_columns_being_dealloced - $__internal_1_$__cuda_sm10x_tcgen05_guardrail_trap_phase_invalid_during_alloc)
$__internal_1_$__cuda_sm10x_tcgen05_guardrail_trap_phase_invalid_during_alloc:
[----:B------:R-:W-:Y:S05]  /*91f0*/  BPT.TRAP 0x1 ;  /* 0x000000040000795c */ /* 0x000fea0000300000 */
[----:B------:R-:W-:-:S04]  /*9200*/  MOV R3, 0x0 ;  /* 0x0000000000037802 */ /* 0x000fc80000000f00 */
[----:B------:R-:W-:Y:S05]  /*9210*/  RET.REL.NODEC R2 `(_ZN7cutlass13device_kernelINS_4gemm6kernel13GemmUniversalIN4cute5tupleIJiiiiEEENS1_10collective13CollectiveMmaINS1_35MainloopSm100TmaUmmaWarpSpecializedILi34ELi2ELi4ENS5_IJNS4_1CILi1EEESB_SB_EEEEENS5_IJNSA_ILi128EEENSA_ILi64EEENSA_ILi32EEEEEEaNS5_IJlSB_lEEEaSI_NS4_8TiledMMAINS4_8MMA_AtomIJNS4_15SM100_MMA_S8_SSIaaiLi128ELi64ELNS4_4UMMA5MajorE0ELSN_0ELNSM_8SaturateE0EEEEEENS4_6LayoutISC_NS5_IJNSA_ILi0EEESS_SS_EEEEENS5_IJNS4_10UnderscoreESV_SV_EEEEENS4_13SM90_TMA_LOADENS4_14ComposedLayoutINS4_7SwizzleILi1ELi4ELi3EEENS4_18smem_ptr_flag_bitsILi8EEENSR_INS5_IJNSA_ILi8EEESG_EEENS5_IJSG_SB_EEEEEEEvNS4_8identityESY_S18_vS19_EENS_8epilogue10collective18CollectiveEpilogueINS1B_23Sm100TmaWarpSpecializedILi1ELi1ELi64ELb0ELb0EEEJSH_NS5_IJNSR_ISE_SB_EENSR_ISF_SB_EEEEEaSI_aSI_NS1B_6fusion15FusionCallbacksIS1F_NS1J_17LinearCombinationIaiaiLNS_15FloatRoundStyleE2EEESH_S1I_JEEENS4_5SM1004TMEM4LOAD26SM100_TMEM_LOAD_32dp32b64xESY_NSZ_INS10_ILi2ELi4ELi3EEES13_NSR_INS5_IJS14_SF_EEENS5_IJSF_SB_EEEEEEENS4_39AutoVectorizingCopyWithAssumedAlignmentILi128EEENS4_14SM90_TMA_STOREES1X_S1Z_S1Z_EEEvvEEEEvNT_6ParamsE) ;  /* 0xffffff6c02787950 */ /* 0x000fea0003c3ffff */
        .weak           $__internal_2_$__cuda_sm10x_tcgen05_guardrail_trap_unallocated_columns_being_dealloced
        .type           $__internal_2_$__cuda_sm10x_tcgen05_guardrail_trap_unallocated_columns_being_dealloced,@function
        .size           $__internal_2_$__cuda_sm10x_tcgen05_guardrail_trap_unallocated_columns_being_dealloced,(.L_x_219 - $__internal_2_$__cuda_sm10x_tcgen05_guardrail_trap_unallocated_columns_being_dealloced)
$__internal_2_$__cuda_sm10x_tcgen05_guardrail_trap_unallocated_columns_being_dealloced:
[----:B------:R-:W-:Y:S05]  /*9220*/  BPT.TRAP 0x1 ;  /* 0x000000040000795c */ /* 0x000fea0000300000 */
[----:B------:R-:W-:-:S04]  /*9230*/  HFMA2 R3, -RZ, RZ, 0, 0 ;  /* 0x00000000ff037431 */ /* 0x000fc800000001ff */
[----:B------:R-:W-:Y:S05]  /*9240*/  RET.REL.NODEC R2 `(_ZN7cutlass13device_kernelINS_4gemm6kernel13GemmUniversalIN4cute5tupleIJiiiiEEENS1_10collective13CollectiveMmaINS1_35MainloopSm100TmaUmmaWarpSpecializedILi34ELi2ELi4ENS5_IJNS4_1CILi1EEESB_SB_EEEEENS5_IJNSA_ILi128EEENSA_ILi64EEENSA_ILi32EEEEEEaNS5_IJlSB_lEEEaSI_NS4_8TiledMMAINS4_8MMA_AtomIJNS4_15SM100_MMA_S8_SSIaaiLi128ELi64ELNS4_4UMMA5MajorE0ELSN_0ELNSM_8SaturateE0EEEEEENS4_6LayoutISC_NS5_IJNSA_ILi0EEESS_SS_EEEEENS5_IJNS4_10UnderscoreESV_SV_EEEEENS4_13SM90_TMA_LOADENS4_14ComposedLayoutINS4_7SwizzleILi1ELi4ELi3EEENS4_18smem_ptr_flag_bitsILi8EEENSR_INS5_IJNSA_ILi8EEESG_EEENS5_IJSG_SB_EEEEEEEvNS4_8identityESY_S18_vS19_EENS_8epilogue10collective18CollectiveEpilogueINS1B_23Sm100TmaWarpSpecializedILi1ELi1ELi64ELb0ELb0EEEJSH_NS5_IJNSR_ISE_SB_EENSR_ISF_SB_EEEEEaSI_aSI_NS1B_6fusion15FusionCallbacksIS1F_NS1J_17LinearCombinationIaiaiLNS_15FloatRoundStyleE2EEESH_S1I_JEEENS4_5SM1004TMEM4LOAD26SM100_TMEM_LOAD_32dp32b64xESY_NSZ_INS10_ILi2ELi4ELi3EEES13_NSR_INS5_IJS14_SF_EEENS5_IJSF_SB_EEEEEEENS4_39AutoVectorizingCopyWithAssumedAlignmentILi128EEENS4_14SM90_TMA_STOREES1X_S1Z_S1Z_EEEvvEEEEvNT_6ParamsE) ;  /* 0xffffff6c026c7950 */ /* 0x000fea0003c3ffff */
.L_x_218:
[----:B------:R-:W-:-:S00]  /*9250*/  BRA `(.L_x_218) ;  /* 0xfffffffc00fc7947 */ /* 0x000fc0000383ffff */
[----:B------:R-:W-:-:S00]  /*9260*/  NOP ;  /* 0x0000000000007918 */ /* 0x000fc00000000000 */
        /* <DEDUP_REMOVED lines=9> */
.L_x_219:


//--------------------- .nv.global.init           --------------------------
	.section	.nv.global.init,"aw",@progbits
.nv.global.init:
	.type		$str$27,@object
	.size		$str$27,($str$28 - $str$27)
$str$27:
        /*0000*/ 	.byte	0x28, 0x61, 0x64, 0x64, 0x72, 0x65, 0x73, 0x73, 0x20, 0x26, 0x20, 0x6d, 0x61, 0x73, 0x6b, 0x29
        /*0010*/ 	.byte	0x20, 0x3d, 0x3d, 0x20, 0x30, 0x00
	.type		$str$28,@object
	.size		$str$28,($str$26 - $str$28)
$str$28:
        /*0016*/ 	.byte	0x2f, 0x74, 0x6d, 0x70, 0x2f, 0x63, 0x75, 0x74, 0x6c, 0x61, 0x73, 0x73, 0x5f, 0x73, 0x77, 0x65
        /*0026*/ 	.byte	0x65, 0x70, 0x5f, 0x73, 0x72, 0x63, 0x2f, 0x69, 0x6e, 0x63, 0x6c, 0x75, 0x64, 0x65, 0x2f, 0x63
        /*0036*/ 	.byte	0x75, 0x74, 0x65, 0x2f, 0x70, 0x6f, 0x69, 0x6e, 0x74, 0x65, 0x72, 0x5f, 0x66, 0x6c, 0x61, 0x67
        /*0046*/ 	.byte	0x67, 0x65, 0x64, 0x2e, 0x68, 0x70, 0x70, 0x00
	.type		$str$26,@object
	.size		$str$26,($str$25 - $str$26)
$str$26:
        /*004e*/ 	.byte	0x2f, 0x74, 0x6d, 0x70, 0x2f, 0x63, 0x75, 0x74, 0x6c, 0x61, 0x73, 0x73, 0x5f, 0x73, 0x77, 0x65
        /*005e*/ 	.byte	0x65, 0x70, 0x5f, 0x73, 0x72, 0x63, 0x2f, 0x69, 0x6e, 0x63, 0x6c, 0x75, 0x64, 0x65, 0x2f, 0x63
        /*006e*/ 	.byte	0x75, 0x74, 0x65, 0x2f, 0x61, 0x74, 0x6f, 0x6d, 0x2f, 0x63, 0x6f, 0x70, 0x79, 0x5f, 0x74, 0x72
        /*007e*/ 	.byte	0x61, 0x69, 0x74, 0x73, 0x5f, 0x73, 0x6d, 0x31, 0x30, 0x30, 0x2e, 0x68, 0x70, 0x70, 0x00
	.type		$str$25,@object
	.size		$str$25,(__unnamed_1 - $str$25)
$str$25:
        /*008d*/ 	.byte	0x28, 0x28, 0x75, 0x69, 0x6e, 0x74, 0x33, 0x32, 0x5f, 0x74, 0x28, 0x74, 0x68, 0x72, 0x65, 0x61
        /*009d*/ 	.byte	0x64, 0x49, 0x64, 0x78, 0x2e, 0x78, 0x29, 0x20, 0x2f, 0x20, 0x33, 0x32, 0x29, 0x20, 0x25, 0x20
        /*00ad*/ 	.byte	0x34, 0x29, 0x20, 0x3d, 0x3d, 0x20, 0x28, 0x28, 0x28, 0x74, 0x6d, 0x65, 0x6d, 0x5f, 0x61, 0x64
        /*00bd*/ 	.byte	0x64, 0x72, 0x20, 0x3e, 0x3e, 0x20, 0x31, 0x36, 0x29, 0x20, 0x2f, 0x20, 0x33, 0x32, 0x29, 0x20
        /*00cd*/ 	.byte	0x25, 0x20, 0x34, 0x29, 0x00
	.type		__unnamed_1,@object
	.size		__unnamed_1,(__unnamed_2 - __unnamed_1)
__unnamed_1:
        /*00d2*/ 	.byte	0x61, 0x75, 0x74, 0x6f, 0x20, 0x63, 0x75, 0x74, 0x65, 0x3a, 0x3a, 0x61, 0x73, 0x5f, 0x70, 0x6f
        /* <DEDUP_REMOVED lines=24> */
        /*0262*/ 	.byte	0x5d, 0x00
	.type		__unnamed_2,@object
	.size		__unnamed_2,(.L_2 - __unnamed_2)
__unnamed_2:
        /* <DEDUP_REMOVED lines=42> */
        /*0504*/ 	.byte	0x43, 0x3c, 0x30, 0x3e, 0x3e, 0x3e, 0x3e, 0x5d, 0x00
.L_2:


//--------------------- .nv.shared._ZN7cutlass13device_kernelINS_4gemm6kernel13GemmUniversalIN4cute5tupleIJiiiiEEENS1_10collective13CollectiveMmaINS1_35MainloopSm100TmaUmmaWarpSpecializedILi34ELi2ELi4ENS5_IJNS4_1CILi1EEESB_SB_EEEEENS5_IJNSA_ILi128EEENSA_ILi64EEENSA_ILi32EEEEEEaNS5_IJlSB_lEEEaSI_NS4_8TiledMMAINS4_8MMA_AtomIJNS4_15SM100_MMA_S8_SSIaaiLi128ELi64ELNS4_4UMMA5MajorE0ELSN_0ELNSM_8SaturateE0EEEEEENS4_6LayoutISC_NS5_IJNSA_ILi0EEESS_SS_EEEEENS5_IJNS4_10UnderscoreESV_SV_EEEEENS4_13SM90_TMA_LOADENS4_14ComposedLayoutINS4_7SwizzleILi1ELi4ELi3EEENS4_18smem_ptr_flag_bitsILi8EEENSR_INS5_IJNSA_ILi8EEESG_EEENS5_IJSG_SB_EEEEEEEvNS4_8identityESY_S18_vS19_EENS_8epilogue10collective18CollectiveEpilogueINS1B_23Sm100TmaWarpSpecializedILi1ELi1ELi64ELb0ELb0EEEJSH_NS5_IJNSR_ISE_SB_EENSR_ISF_SB_EEEEEaSI_aSI_NS1B_6fusion15FusionCallbacksIS1F_NS1J_17LinearCombinationIaiaiLNS_15FloatRoundStyleE2EEESH_S1I_JEEENS4_5SM1004TMEM4LOAD26SM100_TMEM_LOAD_32dp32b64xESY_NSZ_INS10_ILi2ELi4ELi3EEES13_NSR_INS5_IJS14_SF_EEENS5_IJSF_SB_EEEEEEENS4_39AutoVectorizingCopyWithAssumedAlignmentILi128EEENS4_14SM90_TMA_STOREES1X_S1Z_S1Z_EEEvvEEEEvNT_6ParamsE --------------------------
	.section	.nv.shared._ZN7cutlass13device_kernelINS_4gemm6kernel13GemmUniversalIN4cute5tupleIJiiiiEEENS1_10collective13CollectiveMmaINS1_35MainloopSm100TmaUmmaWarpSpecializedILi34ELi2ELi4ENS5_IJNS4_1CILi1EEESB_SB_EEEEENS5_IJNSA_ILi128EEENSA_ILi64EEENSA_ILi32EEEEEEaNS5_IJlSB_lEEEaSI_NS4_8TiledMMAINS4_8MMA_AtomIJNS4_15SM100_MMA_S8_SSIaaiLi128ELi64ELNS4_4UMMA5MajorE0ELSN_0ELNSM_8SaturateE0EEEEEENS4_6LayoutISC_NS5_IJNSA_ILi0EEESS_SS_EEEEENS5_IJNS4_10UnderscoreESV_SV_EEEEENS4_13SM90_TMA_LOADENS4_14ComposedLayoutINS4_7SwizzleILi1ELi4ELi3EEENS4_18smem_ptr_flag_bitsILi8EEENSR_INS5_IJNSA_ILi8EEESG_EEENS5_IJSG_SB_EEEEEEEvNS4_8identityESY_S18_vS19_EENS_8epilogue10collective18CollectiveEpilogueINS1B_23Sm100TmaWarpSpecializedILi1ELi1ELi64ELb0ELb0EEEJSH_NS5_IJNSR_ISE_SB_EENSR_ISF_SB_EEEEEaSI_aSI_NS1B_6fusion15FusionCallbacksIS1F_NS1J_17LinearCombinationIaiaiLNS_15FloatRoundStyleE2EEESH_S1I_JEEENS4_5SM1004TMEM4LOAD26SM100_TMEM_LOAD_32dp32b64xESY_NSZ_INS10_ILi2ELi4ELi3EEES13_NSR_INS5_IJS14_SF_EEENS5_IJSF_SB_EEEEEEENS4_39AutoVectorizingCopyWithAssumedAlignmentILi128EEENS4_14SM90_TMA_STOREES1X_S1Z_S1Z_EEEvvEEEEvNT_6ParamsE,"aw",@nobits
	.sectionflags	@""
	.align	16
	.zero		1024


//--------------------- .nv.shared.reserved.0     --------------------------
	.section	.nv.shared.reserved.0,"aw",@nobits
	.weak		__nv_reservedSMEM_offset_0_alias
	.size		__nv_reservedSMEM_offset_0_alias, 0, 64
	.other		__nv_reservedSMEM_offset_0_alias,@"STO_CUDA_RESERVED_SHARED STV_DEFAULT"
__nv_reservedSMEM_offset_0_alias:
	.zero		0
.nv.shared.reserved.0:
	.zero		64
	.weak		__nv_reservedSMEM_tcgen05_partition
	.type		__nv_reservedSMEM_tcgen05_partition,@object
	.size		__nv_reservedSMEM_tcgen05_partition,(.L_0 - __nv_reservedSMEM_tcgen05_partition)
__nv_reservedSMEM_tcgen05_partition:
	.zero		32
.L_0:


//--------------------- .nv.global                --------------------------
	.section	.nv.global,"aw",@nobits
.nv.global:
	.type		_ZN40_INTERNAL_57f0d378_4_k_cu_5252c6f4_320284cute1_E,@object
	.size		_ZN40_INTERNAL_57f0d378_4_k_cu_5252c6f4_320284cute1_E,(_ZN40_INTERNAL_57f0d378_4_k_cu_5252c6f4_320284cuda3std3__45__cpo6cbeginE - _ZN40_INTERNAL_57f0d378_4_k_cu_5252c6f4_320284cute1_E)
_ZN40_INTERNAL_57f0d378_4_k_cu_5252c6f4_320284cute1_E:
	.zero		1
	.type		_ZN40_INTERNAL_57f0d378_4_k_cu_5252c6f4_320284cuda3std3__45__cpo6cbeginE,@object
	.size		_ZN40_INTERNAL_57f0d378_4_k_cu_5252c6f4_320284cuda3std3__45__cpo6cbeginE,(_ZN40_INTERNAL_57f0d378_4_k_cu_5252c6f4_320284cuda3std3__48in_placeE - _ZN40_INTERNAL_57f0d378_4_k_cu_5252c6f4_320284cuda3std3__45__cpo6cbeginE)
_ZN40_INTERNAL_57f0d378_4_k_cu_5252c6f4_320284cuda3std3__45__cpo6cbeginE:
	.zero		1
	.type		_ZN40_INTERNAL_57f0d378_4_k_cu_5252c6f4_320284cuda3std3__48in_placeE,@object
	.size		_ZN40_INTERNAL_57f0d378_4_k_cu_5252c6f4_320284cuda3std3__48in_placeE,(_ZN40_INTERNAL_57f0d378_4_k_cu_5252c6f4_320284cuda3std6ranges3__45__cpo9iter_moveE - _ZN40_INTERNAL_57f0d378_4_k_cu_5252c6f4_320284cuda3std3__48in_placeE)
_ZN40_INTERNAL_57f0d378_4_k_cu_5252c6f4_320284cuda3std3__48in_placeE:
	.zero		1
	.type		_ZN40_INTERNAL_57f0d378_4_k_cu_5252c6f4_320284cuda3std6ranges3__45__cpo9iter_moveE,@object
	.size		_ZN40_INTERNAL_57f0d378_4_k_cu_5252c6f4_320284cuda3std6ranges3__45__cpo9iter_moveE,(_ZN40_INTERNAL_57f0d378_4_k_cu_5252c6f4_320284cuda3std3__45__cpo5beginE - _ZN40_INTERNAL_57f0d378_4_k_cu_5252c6f4_320284cuda3std6ranges3__45__cpo9iter_moveE)
_ZN40_INTERNAL_57f0d378_4_k_cu_5252c6f4_320284cuda3std6ranges3__45__cpo9iter_moveE:
	.zero		1
	.type		_ZN40_INTERNAL_57f0d378_4_k_cu_5252c6f4_320284cuda3std3__45__cpo5beginE,@object
	.size		_ZN40_INTERNAL_57f0d378_4_k_cu_5252c6f4_320284cuda3std3__45__cpo5beginE,(_ZN40_INTERNAL_57f0d378_4_k_cu_5252c6f4_320284cuda3std3__442_GLOBAL__N__57f0d378_4_k_cu_5252c6f4_320286ignoreE - _ZN40_INTERNAL_57f0d378_4_k_cu_5252c6f4_320284cuda3std3__45__cpo5beginE)
_ZN40_INTERNAL_57f0d378_4_k_cu_5252c6f4_320284cuda3std3__45__cpo5beginE:
	.zero		1
	.type		_ZN40_INTERNAL_57f0d378_4_k_cu_5252c6f4_320284cuda3std3__442_GLOBAL__N__57f0d378_4_k_cu_5252c6f4_320286ignoreE,@object
	.size		_ZN40_INTERNAL_57f0d378_4_k_cu_5252c6f4_320284cuda3std3__442_GLOBAL__N__57f0d378_4_k_cu_5252c6f4_320286ignoreE,(_ZN40_INTERNAL_57f0d378_4_k_cu_5252c6f4_320284cute7productE - _ZN40_INTERNAL_57f0d378_4_k_cu_5252c6f4_320284cuda3std3__442_GLOBAL__N__57f0d378_4_k_cu_5252c6f4_320286ignoreE)
_ZN40_INTERNAL_57f0d378_4_k_cu_5252c6f4_320284cuda3std3__442_GLOBAL__N__57f0d378_4_k_cu_5252c6f4_320286ignoreE:
	.zero		1
	.type		_ZN40_INTERNAL_57f0d378_4_k_cu_5252c6f4_320284cute7productE,@object
	.size		_ZN40_INTERNAL_57f0d378_4_k_cu_5252c6f4_320284cute7productE,(_ZN40_INTERNAL_57f0d378_4_k_cu_5252c6f4_320284cuda3std3__45__cpo3endE - _ZN40_INTERNAL_57f0d378_4_k_cu_5252c6f4_320284cute7productE)
_ZN40_INTERNAL_57f0d378_4_k_cu_5252c6f4_320284cute7productE:
	.zero		1
	.type		_ZN40_INTERNAL_57f0d378_4_k_cu_5252c6f4_320284cuda3std3__45__cpo3endE,@object
	.size		_ZN40_INTERNAL_57f0d378_4_k_cu_5252c6f4_320284cuda3std3__45__cpo3endE,(_ZN40_INTERNAL_57f0d378_4_k_cu_5252c6f4_320284cuda3std3__419piecewise_constructE - _ZN40_INTERNAL_57f0d378_4_k_cu_5252c6f4_320284cuda3std3__45__cpo3endE)
_ZN40_INTERNAL_57f0d378_4_k_cu_5252c6f4_320284cuda3std3__45__cpo3endE:
	.zero		1
	.type		_ZN40_INTERNAL_57f0d378_4_k_cu_5252c6f4_320284cuda3std3__419piecewise_constructE,@object
	.size		_ZN40_INTERNAL_57f0d378_4_k_cu_5252c6f4_320284cuda3std3__419piecewise_constructE,(_ZN40_INTERNAL_57f0d378_4_k_cu_5252c6f4_320284cuda3std3__45__cpo4cendE - _ZN40_INTERNAL_57f0d378_4_k_cu_5252c6f4_320284cuda3std3__419piecewise_constructE)
_ZN40_INTERNAL_57f0d378_4_k_cu_5252c6f4_320284cuda3std3__419piecewise_constructE:
	.zero		1
	.type		_ZN40_INTERNAL_57f0d378_4_k_cu_5252c6f4_320284cuda3std3__45__cpo4cendE,@object
	.size		_ZN40_INTERNAL_57f0d378_4_k_cu_5252c6f4_320284cuda3std3__45__cpo4cendE,(_ZN40_INTERNAL_57f0d378_4_k_cu_5252c6f4_320284cuda3std6ranges3__45__cpo4swapE - _ZN40_INTERNAL_57f0d378_4_k_cu_5252c6f4_320284cuda3std3__45__cpo4cendE)
_ZN40_INTERNAL_57f0d378_4_k_cu_5252c6f4_320284cuda3std3__45__cpo4cendE:
	.zero		1
	.type		_ZN40_INTERNAL_57f0d378_4_k_cu_5252c6f4_320284cuda3std6ranges3__45__cpo4swapE,@object
	.size		_ZN40_INTERNAL_57f0d378_4_k_cu_5252c6f4_320284cuda3std6ranges3__45__cpo4swapE,(.L_10 - _ZN40_INTERNAL_57f0d378_4_k_cu_5252c6f4_320284cuda3std6ranges3__45__cpo4swapE)
_ZN40_INTERNAL_57f0d378_4_k_cu_5252c6f4_320284cuda3std6ranges3__45__cpo4swapE:
	.zero		1
.L_10:


//--------------------- .nv.constant0._ZN7cutlass13device_kernelINS_4gemm6kernel13GemmUniversalIN4cute5tupleIJiiiiEEENS1_10collective13CollectiveMmaINS1_35MainloopSm100TmaUmmaWarpSpecializedILi34ELi2ELi4ENS5_IJNS4_1CILi1EEESB_SB_EEEEENS5_IJNSA_ILi128EEENSA_ILi64EEENSA_ILi32EEEEEEaNS5_IJlSB_lEEEaSI_NS4_8TiledMMAINS4_8MMA_AtomIJNS4_15SM100_MMA_S8_SSIaaiLi128ELi64ELNS4_4UMMA5MajorE0ELSN_0ELNSM_8SaturateE0EEEEEENS4_6LayoutISC_NS5_IJNSA_ILi0EEESS_SS_EEEEENS5_IJNS4_10UnderscoreESV_SV_EEEEENS4_13SM90_TMA_LOADENS4_14ComposedLayoutINS4_7SwizzleILi1ELi4ELi3EEENS4_18smem_ptr_flag_bitsILi8EEENSR_INS5_IJNSA_ILi8EEESG_EEENS5_IJSG_SB_EEEEEEEvNS4_8identityESY_S18_vS19_EENS_8epilogue10collective18CollectiveEpilogueINS1B_23Sm100TmaWarpSpecializedILi1ELi1ELi64ELb0ELb0EEEJSH_NS5_IJNSR_ISE_SB_EENSR_ISF_SB_EEEEEaSI_aSI_NS1B_6fusion15FusionCallbacksIS1F_NS1J_17LinearCombinationIaiaiLNS_15FloatRoundStyleE2EEESH_S1I_JEEENS4_5SM1004TMEM4LOAD26SM100_TMEM_LOAD_32dp32b64xESY_NSZ_INS10_ILi2ELi4ELi3EEES13_NSR_INS5_IJS14_SF_EEENS5_IJSF_SB_EEEEEEENS4_39AutoVectorizingCopyWithAssumedAlignmentILi128EEENS4_14SM90_TMA_STOREES1X_S1Z_S1Z_EEEvvEEEEvNT_6ParamsE --------------------------
	.section	.nv.constant0._ZN7cutlass13device_kernelINS_4gemm6kernel13GemmUniversalIN4cute5tupleIJiiiiEEENS1_10collective13CollectiveMmaINS1_35MainloopSm100TmaUmmaWarpSpecializedILi34ELi2ELi4ENS5_IJNS4_1CILi1EEESB_SB_EEEEENS5_IJNSA_ILi128EEENSA_ILi64EEENSA_ILi32EEEEEEaNS5_IJlSB_lEEEaSI_NS4_8TiledMMAINS4_8MMA_AtomIJNS4_15SM100_MMA_S8_SSIaaiLi128ELi64ELNS4_4UMMA5MajorE0ELSN_0ELNSM_8SaturateE0EEEEEENS4_6LayoutISC_NS5_IJNSA_ILi0EEESS_SS_EEEEENS5_IJNS4_10UnderscoreESV_SV_EEEEENS4_13SM90_TMA_LOADENS4_14ComposedLayoutINS4_7SwizzleILi1ELi4ELi3EEENS4_18smem_ptr_flag_bitsILi8EEENSR_INS5_IJNSA_ILi8EEESG_EEENS5_IJSG_SB_EEEEEEEvNS4_8identityESY_S18_vS19_EENS_8epilogue10collective18CollectiveEpilogueINS1B_23Sm100TmaWarpSpecializedILi1ELi1ELi64ELb0ELb0EEEJSH_NS5_IJNSR_ISE_SB_EENSR_ISF_SB_EEEEEaSI_aSI_NS1B_6fusion15FusionCallbacksIS1F_NS1J_17LinearCombinationIaiaiLNS_15FloatRoundStyleE2EEESH_S1I_JEEENS4_5SM1004TMEM4LOAD26SM100_TMEM_LOAD_32dp32b64xESY_NSZ_INS10_ILi2ELi4ELi3EEES13_NSR_INS5_IJS14_SF_EEENS5_IJSF_SB_EEEEEEENS4_39AutoVectorizingCopyWithAssumedAlignmentILi128EEENS4_14SM90_TMA_STOREES1X_S1Z_S1Z_EEEvvEEEEvNT_6ParamsE,"a",@progbits
	.sectionflags	@""
	.align	4
.nv.constant0._ZN7cutlass13device_kernelINS_4gemm6kernel13GemmUniversalIN4cute5tupleIJiiiiEEENS1_10collective13CollectiveMmaINS1_35MainloopSm100TmaUmmaWarpSpecializedILi34ELi2ELi4ENS5_IJNS4_1CILi1EEESB_SB_EEEEENS5_IJNSA_ILi128EEENSA_ILi64EEENSA_ILi32EEEEEEaNS5_IJlSB_lEEEaSI_NS4_8TiledMMAINS4_8MMA_AtomIJNS4_15SM100_MMA_S8_SSIaaiLi128ELi64ELNS4_4UMMA5MajorE0ELSN_0ELNSM_8SaturateE0EEEEEENS4_6LayoutISC_NS5_IJNSA_ILi0EEESS_SS_EEEEENS5_IJNS4_10UnderscoreESV_SV_EEEEENS4_13SM90_TMA_LOADENS4_14ComposedLayoutINS4_7SwizzleILi1ELi4ELi3EEENS4_18smem_ptr_flag_bitsILi8EEENSR_INS5_IJNSA_ILi8EEESG_EEENS5_IJSG_SB_EEEEEEEvNS4_8identityESY_S18_vS19_EENS_8epilogue10collective18CollectiveEpilogueINS1B_23Sm100TmaWarpSpecializedILi1ELi1ELi64ELb0ELb0EEEJSH_NS5_IJNSR_ISE_SB_EENSR_ISF_SB_EEEEEaSI_aSI_NS1B_6fusion15FusionCallbacksIS1F_NS1J_17LinearCombinationIaiaiLNS_15FloatRoundStyleE2EEESH_S1I_JEEENS4_5SM1004TMEM4LOAD26SM100_TMEM_LOAD_32dp32b64xESY_NSZ_INS10_ILi2ELi4ELi3EEES13_NSR_INS5_IJS14_SF_EEENS5_IJSF_SB_EEEEEEENS4_39AutoVectorizingCopyWithAssumedAlignmentILi128EEENS4_14SM90_TMA_STOREES1X_S1Z_S1Z_EEEvvEEEEvNT_6ParamsE:
	.zero		2944


//--------------------- SYMBOLS --------------------------

	.type		.nv.reservedSmem.offset0,@object
	.size		.nv.reservedSmem.offset0,0x4
	.type		.nv.reservedSmem.cap,@object
	.size		.nv.reservedSmem.cap,0x4
	.type		__assertfail,@function
